def gluon_tcgen05(
    a_ptr,
    b_ptr,
    c_ptr,
    M,
    N,
    K,
    stride_am,
    stride_bk,
    stride_cm,
    BLOCK_M: gl.constexpr,
    BLOCK_N: gl.constexpr,
    BLOCK_K: gl.constexpr,
    DTYPE: gl.constexpr,
    A_LAYOUT: gl.constexpr,
    B_LAYOUT: gl.constexpr,
    C_LAYOUT: gl.constexpr,
    B_SHAPE: gl.constexpr,
    TMEM_LAYOUT: gl.constexpr,
    TMEM_REG: gl.constexpr,
    TRANS_B: gl.constexpr,
    NUM_BUFFERS: gl.constexpr,
):
    a_desc = tma.make_tensor_descriptor(
        a_ptr, [M, K], [stride_am, 1], [BLOCK_M, BLOCK_K], A_LAYOUT
    )
    b_desc = tma.make_tensor_descriptor(
        b_ptr,
        [N, K] if TRANS_B else [K, N],
        [stride_bk, 1],
        B_SHAPE,
        B_LAYOUT,
    )
    c_desc = tma.make_tensor_descriptor(
        c_ptr, [M, N], [stride_cm, 1], [BLOCK_M, BLOCK_N], C_LAYOUT
    )

    a_bufs = gl.allocate_shared_memory(
        DTYPE, [NUM_BUFFERS, BLOCK_M, BLOCK_K], A_LAYOUT
    )
    b_bufs = gl.allocate_shared_memory(DTYPE, [NUM_BUFFERS] + B_SHAPE, B_LAYOUT)

    pid_m = gl.program_id(0)
    pid_n = gl.program_id(1)
    off_m = pid_m * BLOCK_M
    off_n = pid_n * BLOCK_N

    tma_bars = gl.allocate_shared_memory(
        gl.int64, [NUM_BUFFERS, 1], mbarrier.MBarrierLayout()
    )
    mma_bars = gl.allocate_shared_memory(
        gl.int64, [NUM_BUFFERS, 1], mbarrier.MBarrierLayout()
    )
    for i in gl.static_range(NUM_BUFFERS):
        mbarrier.init(tma_bars.index(i), count=1)
        mbarrier.init(mma_bars.index(i), count=1)

    acc_tmem = allocate_tensor_memory(gl.float32, [BLOCK_M, BLOCK_N], TMEM_LAYOUT)
    idx = 0
    phase = 0
    use_acc = False
    for k in range(0, K, BLOCK_K):
        a = a_bufs.index(idx)
        b = b_bufs.index(idx)
        tma_bar = tma_bars.index(idx)
        mma_bar = mma_bars.index(idx)
        mbarrier.expect(
            tma_bar, a_desc.block_type.nbytes + b_desc.block_type.nbytes
        )
        tma.async_copy_global_to_shared(a_desc, [off_m, k], tma_bar, a)
        tma.async_copy_global_to_shared(
            b_desc, [off_n, k] if TRANS_B else [k, off_n], tma_bar, b
        )
        mbarrier.wait(tma_bar, phase=phase)

        if TRANS_B:
            b = b.permute((1, 0))
        tcgen05_mma(a, b, acc_tmem, use_acc=use_acc)
        tcgen05_commit(mma_bar)
        mbarrier.wait(mma_bar, phase=phase)
        use_acc = True

        idx += 1
        if idx == NUM_BUFFERS:
            idx = 0
            phase ^= 1

    for i in gl.static_range(NUM_BUFFERS):
        mbarrier.invalidate(tma_bars.index(i))
        mbarrier.invalidate(mma_bars.index(i))

    acc = acc_tmem.load(TMEM_REG)
    c_smem = gl.allocate_shared_memory(DTYPE, [BLOCK_M, BLOCK_N], C_LAYOUT)
    c_smem.store(acc.to(DTYPE))
    fence_async_shared()
    tma.async_copy_shared_to_global(c_desc, [off_m, off_n], c_smem)
    tma.store_wait(pendings=0)

# config = {"BLOCK_K": 128, "BLOCK_M": 128, "BLOCK_N": 128, "arch": "sm_100", "dtype": "bf16", "num_buffers": 4, "num_warps": 4, "trans_b": 1}
# arch = sm_100


// ===== COMPILED SASS (sm_100a) =====

	.target	sm_100a

	.elftype	@"ET_EXEC"


//--------------------- .note.nv.tkinfo           --------------------------
	.section	.note.nv.tkinfo,"",@"SHT_NOTE"
	.sectionflags	@"SHF_NOTE_NV_TKINFO"
	.tkinfo
        /*0018*/ 	.word	0x00000081
        /*0030*/ 	.string	""
        /*0030*/ 	.string	"ptxas-blackwell"
        /*0030*/ 	.string	"Cuda compilation tools, release 12.9, V12.9.86"
        /*0030*/ 	.string	"Build cuda_12.9.r12.9/compiler.36037853_0"
        /*0030*/ 	.string	"-v  -suppress-debug-info  -lineinfo  -arch sm_100a "



//--------------------- .note.nv.cuver            --------------------------
	.section	.note.nv.cuver,"",@"SHT_NOTE"
	.sectionflags	@"SHF_NOTE_NV_CUVER"
        /*0018*/ 	.short	0x0001
        /*001a*/ 	.short	0x0064
        /*001c*/ 	.short	0x0001
        /*001e*/ 	.short	0x0000
        /*0020*/ 	.short	0x0001
        /*0022*/ 	.short	0x0000


//--------------------- .nv.info                  --------------------------
	.section	.nv.info,"",@"SHT_CUDA_INFO"
	.align	4


	//----- nvinfo : EIATTR_REGCOUNT
	.align		4
        /*0000*/ 	.byte	0x04, 0x2f
        /*0002*/ 	.short	(.L_4 - .L_3)
	.align		4
.L_3:
        /*0004*/ 	.word	index@(gluon_tcgen05)
        /*0008*/ 	.word	0x00000087


	//----- nvinfo : EIATTR_FRAME_SIZE
	.align		4
.L_4:
        /*000c*/ 	.byte	0x04, 0x11
        /*000e*/ 	.short	(.L_6 - .L_5)
	.align		4
.L_5:
        /*0010*/ 	.word	index@($__internal_2_$__cuda_sm10x_tcgen05_guardrail_trap_unallocated_columns_being_dealloced)
        /*0014*/ 	.word	0x00000000


	//----- nvinfo : EIATTR_FRAME_SIZE
	.align		4
.L_6:
        /*0018*/ 	.byte	0x04, 0x11
        /*001a*/ 	.short	(.L_8 - .L_7)
	.align		4
.L_7:
        /*001c*/ 	.word	index@($__internal_1_$__cuda_sm10x_tcgen05_guardrail_trap_phase_invalid_during_alloc)
        /*0020*/ 	.word	0x00000000


	//----- nvinfo : EIATTR_FRAME_SIZE
	.align		4
.L_8:
        /*0024*/ 	.byte	0x04, 0x11
        /*0026*/ 	.short	(.L_10 - .L_9)
	.align		4
.L_9:
        /*0028*/ 	.word	index@($__internal_0_$__cuda_sm10x_tcgen05_guardrail_trap_col_being_dealloced_not_returned_by_alloc)
        /*002c*/ 	.word	0x00000000


	//----- nvinfo : EIATTR_FRAME_SIZE
	.align		4
.L_10:
        /*0030*/ 	.byte	0x04, 0x11
        /*0032*/ 	.short	(.L_12 - .L_11)
	.align		4
.L_11:
        /*0034*/ 	.word	index@(gluon_tcgen05)
        /*0038*/ 	.word	0x00000000


	//----- nvinfo : EIATTR_MIN_STACK_SIZE
	.align		4
.L_12:
        /*003c*/ 	.byte	0x04, 0x12
        /*003e*/ 	.short	(.L_14 - .L_13)
	.align		4
.L_13:
        /*0040*/ 	.word	index@(gluon_tcgen05)
        /*0044*/ 	.word	0x00000000
.L_14:


//--------------------- .nv.info.gluon_tcgen05    --------------------------
	.section	.nv.info.gluon_tcgen05,"",@"SHT_CUDA_INFO"
	.sectionflags	@""
	.align	4


	//----- nvinfo : EIATTR_CUDA_API_VERSION
	.align		4
        /*0000*/ 	.byte	0x04, 0x37
        /*0002*/ 	.short	(.L_16 - .L_15)
.L_15:
        /*0004*/ 	.word	0x00000081


	//----- nvinfo : EIATTR_KPARAM_INFO
	.align		4
.L_16:
        /*0008*/ 	.byte	0x04, 0x17
        /*000a*/ 	.short	(.L_18 - .L_17)
.L_17:
        /*000c*/ 	.word	0x00000000
        /*0010*/ 	.short	0x000a
        /*0012*/ 	.short	0x0048
        /*0014*/ 	.byte	0x00, 0xf4, 0x21, 0x00


	//----- nvinfo : EIATTR_KPARAM_INFO
	.align		4
.L_18:
        /*0018*/ 	.byte	0x04, 0x17
        /*001a*/ 	.short	(.L_20 - .L_19)
.L_19:
        /*001c*/ 	.word	0x00000000
        /*0020*/ 	.short	0x0009
        /*0022*/ 	.short	0x0040
        /*0024*/ 	.byte	0x00, 0xf4, 0x21, 0x00


	//----- nvinfo : EIATTR_KPARAM_INFO
	.align		4
.L_20:
        /*0028*/ 	.byte	0x04, 0x17
        /*002a*/ 	.short	(.L_22 - .L_21)
.L_21:
        /*002c*/ 	.word	0x00000000
        /*0030*/ 	.short	0x0008
        /*0032*/ 	.short	0x0038
        /*0034*/ 	.byte	0x00, 0xf0, 0x21, 0x00


	//----- nvinfo : EIATTR_KPARAM_INFO
	.align		4
.L_22:
        /*0038*/ 	.byte	0x04, 0x17
        /*003a*/ 	.short	(.L_24 - .L_23)
.L_23:
        /*003c*/ 	.word	0x00000000
        /*0040*/ 	.short	0x0007
        /*0042*/ 	.short	0x0030
        /*0044*/ 	.byte	0x00, 0xf0, 0x21, 0x00


	//----- nvinfo : EIATTR_KPARAM_INFO
	.align		4
.L_24:
        /*0048*/ 	.byte	0x04, 0x17
        /*004a*/ 	.short	(.L_26 - .L_25)
.L_25:
        /*004c*/ 	.word	0x00000000
        /*0050*/ 	.short	0x0006
        /*0052*/ 	.short	0x0028
        /*0054*/ 	.byte	0x00, 0xf0, 0x21, 0x00


	//----- nvinfo : EIATTR_KPARAM_INFO
	.align		4
.L_26:
        /*0058*/ 	.byte	0x04, 0x17
        /*005a*/ 	.short	(.L_28 - .L_27)
.L_27:
        /*005c*/ 	.word	0x00000000
        /*0060*/ 	.short	0x0005
        /*0062*/ 	.short	0x0020
        /*0064*/ 	.byte	0x00, 0xf0, 0x11, 0x00


	//----- nvinfo : EIATTR_KPARAM_INFO
	.align		4
.L_28:
        /*0068*/ 	.byte	0x04, 0x17
        /*006a*/ 	.short	(.L_30 - .L_29)
.L_29:
        /*006c*/ 	.word	0x00000000
        /*0070*/ 	.short	0x0004
        /*0072*/ 	.short	0x001c
        /*0074*/ 	.byte	0x00, 0xf0, 0x11, 0x00


	//----- nvinfo : EIATTR_KPARAM_INFO
	.align		4
.L_30:
        /*0078*/ 	.byte	0x04, 0x17
        /*007a*/ 	.short	(.L_32 - .L_31)
.L_31:
        /*007c*/ 	.word	0x00000000
        /*0080*/ 	.short	0x0003
        /*0082*/ 	.short	0x0018
        /*0084*/ 	.byte	0x00, 0xf0, 0x11, 0x00


	//----- nvinfo : EIATTR_KPARAM_INFO
	.align		4
.L_32:
        /*0088*/ 	.byte	0x04, 0x17
        /*008a*/ 	.short	(.L_34 - .L_33)
.L_33:
        /*008c*/ 	.word	0x00000000
        /*0090*/ 	.short	0x0002
        /*0092*/ 	.short	0x0010
        /*0094*/ 	.byte	0x00, 0xf4, 0x21, 0x00


	//----- nvinfo : EIATTR_KPARAM_INFO
	.align		4
.L_34:
        /*0098*/ 	.byte	0x04, 0x17
        /*009a*/ 	.short	(.L_36 - .L_35)
.L_35:
        /*009c*/ 	.word	0x00000000
        /*00a0*/ 	.short	0x0001
        /*00a2*/ 	.short	0x0008
        /*00a4*/ 	.byte	0x00, 0xf4, 0x21, 0x00


	//----- nvinfo : EIATTR_KPARAM_INFO
	.align		4
.L_36:
        /*00a8*/ 	.byte	0x04, 0x17
        /*00aa*/ 	.short	(.L_38 - .L_37)
.L_37:
        /*00ac*/ 	.word	0x00000000
        /*00b0*/ 	.short	0x0000
        /*00b2*/ 	.short	0x0000
        /*00b4*/ 	.byte	0x00, 0xf4, 0x21, 0x00


	//----- nvinfo : EIATTR_AT_ENTRY_FRAGMENTS
	.align		4
.L_38:
        /*00b8*/ 	.byte	0x04, 0x4f
        /*00ba*/ 	.short	(.L_40 - .L_39)


	//   ....[0]....
.L_39:
        /*00bc*/ 	.word	0x00000004


	//----- nvinfo : EIATTR_RESERVED_SMEM_USED
	.align		4
.L_40:
        /*00c0*/ 	.byte	0x01, 0x41
	.zero		2


	//----- nvinfo : EIATTR_SPARSE_MMA_MASK
	.align		4
        /*00c4*/ 	.byte	0x03, 0x50
        /*00c6*/ 	.short	0x0000


	//----- nvinfo : EIATTR_TCGEN05_1CTA_USED
	.align		4
        /*00c8*/ 	.byte	0x01, 0x51
	.zero		2


	//----- nvinfo : EIATTR_MAXREG_COUNT
	.align		4
        /*00cc*/ 	.byte	0x03, 0x1b
        /*00ce*/ 	.short	0x00ff


	//----- nvinfo : EIATTR_NUM_BARRIERS
	.align		4
        /*00d0*/ 	.byte	0x02, 0x4c
        /*00d2*/ 	.byte	0x01
	.zero		1


	//----- nvinfo : EIATTR_INT_WARP_WIDE_INSTR_OFFSETS
	.align		4
        /*00d4*/ 	.byte	0x04, 0x31
        /*00d6*/ 	.short	(.L_42 - .L_41)


	//   ....[0]....
.L_41:
        /*00d8*/ 	.word	0x00001750


	//   ....[1]....
        /*00dc*/ 	.word	0x00001770


	//   ....[2]....
        /*00e0*/ 	.word	0x000017f0


	//   ....[3]....
        /*00e4*/ 	.word	0x00001bd0


	//   ....[4]....
        /*00e8*/ 	.word	0x00001c20


	//   ....[5]....
        /*00ec*/ 	.word	0x00001c30


	//   ....[6]....
        /*00f0*/ 	.word	0x00001c60


	//   ....[7]....
        /*00f4*/ 	.word	0x00002060


	//   ....[8]....
        /*00f8*/ 	.word	0x00002070


	//   ....[9]....
        /*00fc*/ 	.word	0x000021e0


	//   ....[10]....
        /*0100*/ 	.word	0x00002240


	//   ....[11]....
        /*0104*/ 	.word	0x00002250


	//   ....[12]....
        /*0108*/ 	.word	0x00002290


	//   ....[13]....
        /*010c*/ 	.word	0x00002750


	//   ....[14]....
        /*0110*/ 	.word	0x00002760


	//   ....[15]....
        /*0114*/ 	.word	0x00002ad0


	//   ....[16]....
        /*0118*/ 	.word	0x00002ae0


	//   ....[17]....
        /*011c*/ 	.word	0x00003250


	//   ....[18]....
        /*0120*/ 	.word	0x000032a0


	//----- nvinfo : EIATTR_COOP_GROUP_MASK_REGIDS
	.align		4
.L_42:
        /*0124*/ 	.byte	0x04, 0x29
        /*0126*/ 	.short	(.L_44 - .L_43)


	//   ....[0]....
.L_43:
        /*0128*/ 	.word	0xffffffff


	//   ....[1]....
        /*012c*/ 	.word	0xffffffff


	//   ....[2]....
        /*0130*/ 	.word	0xffffffff


	//   ....[3]....
        /*0134*/ 	.word	0xffffffff


	//   ....[4]....
        /*0138*/ 	.word	0xffffffff


	//   ....[5]....
        /*013c*/ 	.word	0xffffffff


	//   ....[6]....
        /*0140*/ 	.word	0xffffffff


	//   ....[7]....
        /*0144*/ 	.word	0xffffffff


	//   ....[8]....
        /*0148*/ 	.word	0xffffffff


	//   ....[9]....
        /*014c*/ 	.word	0xffffffff


	//----- nvinfo : EIATTR_COOP_GROUP_INSTR_OFFSETS
	.align		4
.L_44:
        /*0150*/ 	.byte	0x04, 0x28
        /*0152*/ 	.short	(.L_46 - .L_45)


	//   ....[0]....
.L_45:
        /*0154*/ 	.word	0x00000050


	//   ....[1]....
        /*0158*/ 	.word	0x00000310


	//   ....[2]....
        /*015c*/ 	.word	0x00000500


	//   ....[3]....
        /*0160*/ 	.word	0x000009a0


	//   ....[4]....
        /*0164*/ 	.word	0x00000ae0


	//   ....[5]....
        /*0168*/ 	.word	0x00000fe0


	//   ....[6]....
        /*016c*/ 	.word	0x00001120


	//   ....[7]....
        /*0170*/ 	.word	0x00001610


	//   ....[8]....
        /*0174*/ 	.word	0x000030e0


	//   ....[9]....
        /*0178*/ 	.word	0x00003350


	//----- nvinfo : EIATTR_VRC_CTA_INIT_COUNT
	.align		4
.L_46:
        /*017c*/ 	.byte	0x02, 0x4a
        /*017e*/ 	.byte	0x80
	.zero		1


	//----- nvinfo : EIATTR_MBARRIER_INSTR_OFFSETS
	.align		4
        /*0180*/ 	.byte	0x04, 0x39
        /*0182*/ 	.short	(.L_48 - .L_47)


	//   ....[0]....
.L_47:
        /*0184*/ 	.word	0x00001810
        /*0188*/ 	.word	0x000000ff
        /*018c*/ 	.word	0x00040000
        /*0190*/ 	.short	0x0100
        /*0192*/ 	.byte	0x09
	.zero		1


	//   ....[1]....
        /*0194*/ 	.word	0x00001820
        /*0198*/ 	.word	0x000000ff
        /*019c*/ 	.word	0x00040020
        /*01a0*/ 	.short	0x0100
        /*01a2*/ 	.byte	0x09
	.zero		1


	//   ....[2]....
        /*01a4*/ 	.word	0x000018d0
        /*01a8*/ 	.word	0x000000ff
        /*01ac*/ 	.word	0x00040008
        /*01b0*/ 	.short	0x0100
        /*01b2*/ 	.byte	0x09
	.zero		1


	//   ....[3]....
        /*01b4*/ 	.word	0x000018e0
        /*01b8*/ 	.word	0x000000ff
        /*01bc*/ 	.word	0x00040028
        /*01c0*/ 	.short	0x0100
        /*01c2*/ 	.byte	0x09
	.zero		1


	//   ....[4]....
        /*01c4*/ 	.word	0x000019c0
        /*01c8*/ 	.word	0x000000ff
        /*01cc*/ 	.word	0x00040010
        /*01d0*/ 	.short	0x0100
        /*01d2*/ 	.byte	0x09
	.zero		1


	//   ....[5]....
        /*01d4*/ 	.word	0x000019d0
        /*01d8*/ 	.word	0x000000ff
        /*01dc*/ 	.word	0x00040030
        /*01e0*/ 	.short	0x0100
        /*01e2*/ 	.byte	0x09
	.zero		1


	//   ....[6]....
        /*01e4*/ 	.word	0x00001ae0
        /*01e8*/ 	.word	0x000000ff
        /*01ec*/ 	.word	0x00040018
        /*01f0*/ 	.short	0x0100
        /*01f2*/ 	.byte	0x09
	.zero		1


	//   ....[7]....
        /*01f4*/ 	.word	0x00001af0
        /*01f8*/ 	.word	0x000000ff
        /*01fc*/ 	.word	0x00040038
        /*0200*/ 	.short	0x0100
        /*0202*/ 	.byte	0x09
	.zero		1


	//   ....[8]....
        /*0204*/ 	.word	0x00001cd0
        /*0208*/ 	.word	0x000000ff
        /*020c*/ 	.word	0x00040000
        /*0210*/ 	.short	0x010a
        /*0212*/ 	.byte	0x09
	.zero		1


	//   ....[9]....
        /*0214*/ 	.word	0x000020c0
        /*0218*/ 	.word	0x000000ff
        /*021c*/ 	.word	0x00040020
        /*0220*/ 	.short	0x010a
        /*0222*/ 	.byte	0x09
	.zero		1


	//   ....[10]....
        /*0224*/ 	.word	0x00002300
        /*0228*/ 	.word	0x000000ff
        /*022c*/ 	.word	0x00040000
        /*0230*/ 	.short	0x010a
        /*0232*/ 	.byte	0x2e
	.zero		1


	//   ....[11]....
        /*0234*/ 	.word	0x000027a0
        /*0238*/ 	.word	0x000000ff
        /*023c*/ 	.word	0x00040020
        /*0240*/ 	.short	0x010a
        /*0242*/ 	.byte	0x2e
	.zero		1


	//   ....[12]....
        /*0244*/ 	.word	0x00002870
        /*0248*/ 	.word	0x000000ff
        /*024c*/ 	.word	0x00040000
        /*0250*/ 	.short	0x0108
        /*0252*/ 	.byte	0x09
	.zero		1


	//   ....[13]....
        /*0254*/ 	.word	0x00002880
        /*0258*/ 	.word	0x000000ff
        /*025c*/ 	.word	0x00040020
        /*0260*/ 	.short	0x0108
        /*0262*/ 	.byte	0x09
	.zero		1


	//   ....[14]....
        /*0264*/ 	.word	0x000028d0
        /*0268*/ 	.word	0x000000ff
        /*026c*/ 	.word	0x00040008
        /*0270*/ 	.short	0x0108
        /*0272*/ 	.byte	0x09
	.zero		1


	//   ....[15]....
        /*0274*/ 	.word	0x000028e0
        /*0278*/ 	.word	0x000000ff
        /*027c*/ 	.word	0x00040028
        /*0280*/ 	.short	0x0108
        /*0282*/ 	.byte	0x09
	.zero		1


	//   ....[16]....
        /*0284*/ 	.word	0x00002930
        /*0288*/ 	.word	0x000000ff
        /*028c*/ 	.word	0x00040010
        /*0290*/ 	.short	0x0108
        /*0292*/ 	.byte	0x09
	.zero		1


	//   ....[17]....
        /*0294*/ 	.word	0x00002940
        /*0298*/ 	.word	0x000000ff
        /*029c*/ 	.word	0x00040030
        /*02a0*/ 	.short	0x0108
        /*02a2*/ 	.byte	0x09
	.zero		1


	//   ....[18]....
        /*02a4*/ 	.word	0x00002990
        /*02a8*/ 	.word	0x000000ff
        /*02ac*/ 	.word	0x00040018
        /*02b0*/ 	.short	0x0108
        /*02b2*/ 	.byte	0x09
	.zero		1


	//   ....[19]....
        /*02b4*/ 	.word	0x000029a0
        /*02b8*/ 	.word	0x000000ff
        /*02bc*/ 	.word	0x00040038
        /*02c0*/ 	.short	0x0108
        /*02c2*/ 	.byte	0x09
	.zero		1


	//   ....[20]....
        /*02c4*/ 	.word	0x00003370
        /*02c8*/ 	.word	0x000000ff
        /*02cc*/ 	.word	0x00040000
        /*02d0*/ 	.short	0x010a
        /*02d2*/ 	.byte	0x09
	.zero		1


	//   ....[21]....
        /*02d4*/ 	.word	0x000033a0
        /*02d8*/ 	.word	0x000000ff
        /*02dc*/ 	.word	0x00040020
        /*02e0*/ 	.short	0x010a
        /*02e2*/ 	.byte	0x09
	.zero		1


	//   ....[22]....
        /*02e4*/ 	.word	0x000033d0
        /*02e8*/ 	.word	0x000000ff
        /*02ec*/ 	.word	0x00040000
        /*02f0*/ 	.short	0x010a
        /*02f2*/ 	.byte	0x2e
	.zero		1


	//   ....[23]....
        /*02f4*/ 	.word	0x00003400
        /*02f8*/ 	.word	0x000000ff
        /*02fc*/ 	.word	0x00040020
        /*0300*/ 	.short	0x010a
        /*0302*/ 	.byte	0x2e
	.zero		1


	//----- nvinfo : EIATTR_NUM_MBARRIERS
	.align		4
.L_48:
        /*0304*/ 	.byte	0x03, 0x38
        /*0306*/ 	.short	0x0008


	//----- nvinfo : EIATTR_EXIT_INSTR_OFFSETS
	.align		4
        /*0308*/ 	.byte	0x04, 0x1c
        /*030a*/ 	.short	(.L_50 - .L_49)


	//   ....[0]....
.L_49:
        /*030c*/ 	.word	0x00003360


	//----- nvinfo : EIATTR_REQNTID
	.align		4
.L_50:
        /*0310*/ 	.byte	0x04, 0x10
        /*0312*/ 	.short	(.L_52 - .L_51)
.L_51:
        /*0314*/ 	.word	0x00000080
        /*0318*/ 	.word	0x00000001
        /*031c*/ 	.word	0x00000001


	//----- nvinfo : EIATTR_CRS_STACK_SIZE
	.align		4
.L_52:
        /*0320*/ 	.byte	0x04, 0x1e
        /*0322*/ 	.short	(.L_54 - .L_53)
.L_53:
        /*0324*/ 	.word	0x00000000


	//----- nvinfo : EIATTR_CBANK_PARAM_SIZE
	.align		4
.L_54:
        /*0328*/ 	.byte	0x03, 0x19
        /*032a*/ 	.short	0x0050


	//----- nvinfo : EIATTR_PARAM_CBANK
	.align		4
        /*032c*/ 	.byte	0x04, 0x0a
        /*032e*/ 	.short	(.L_56 - .L_55)
	.align		4
.L_55:
        /*0330*/ 	.word	index@(.nv.constant0.gluon_tcgen05)
        /*0334*/ 	.short	0x0380
        /*0336*/ 	.short	0x0050


	//----- nvinfo : EIATTR_SW_WAR
	.align		4
.L_56:
        /*0338*/ 	.byte	0x04, 0x36
        /*033a*/ 	.short	(.L_58 - .L_57)
.L_57:
        /*033c*/ 	.word	0x00000008
.L_58:


//--------------------- .nv.compat                --------------------------
	.section	.nv.compat,"",@"SHT_CUDA_COMPAT_INFO"
	.align	4
        /*0000*/ 	.byte	0x02, 0x02, 0x02, 0x00, 0x02, 0x05, 0x05, 0x00, 0x02, 0x03, 0x03, 0x00, 0x02, 0x06, 0x01, 0x00


//--------------------- .nv.callgraph             --------------------------
	.section	.nv.callgraph,"",@"SHT_CUDA_CALLGRAPH"
	.align	4
	.sectionentsize	8
	.align		4
        /*0000*/ 	.word	0x00000000
	.align		4
        /*0004*/ 	.word	0xffffffff
	.align		4
        /*0008*/ 	.word	0x00000000
	.align		4
        /*000c*/ 	.word	0xfffffffe
	.align		4
        /*0010*/ 	.word	0x00000000
	.align		4
        /*0014*/ 	.word	0xfffffffd
	.align		4
        /*0018*/ 	.word	0x00000000
	.align		4
        /*001c*/ 	.word	0xfffffffc


//--------------------- .text.gluon_tcgen05       --------------------------
	.section	.text.gluon_tcgen05,"ax",@progbits
	.align	128
        .global         gluon_tcgen05
        .type           gluon_tcgen05,@function
        .size           gluon_tcgen05,(.L_x_85 - gluon_tcgen05)
        .other          gluon_tcgen05,@"STO_CUDA_ENTRY STV_DEFAULT"
gluon_tcgen05:
.text.gluon_tcgen05:
[----:B------:R-:W1:Y:S01]  /*0000*/  LDC R1, c[0x0][0x37c] ;  /* 0x0000df00ff017b82 */ /* 0x000e620000000800 */
[----:B------:R-:W2:Y:S02]  /*0010*/  S2R R0, SR_TID.X ;  /* 0x0000000000007919 */ /* 0x000ea40000002100 */
[----:B--2---:R-:W-:-:S13]  /*0020*/  ISETP.GE.U32.AND P2, PT, R0, 0x20, PT ;  /* 0x000000200000780c */ /* 0x004fda0003f46070 */
[----:B------:R-:W-:Y:S05]  /*0030*/  @P2 BRA `(.L_x_0) ;  /* 0x0000000000b82947 */ /* 0x000fea0003800000 */
[----:B------:R-:W2:Y:S01]  /*0040*/  S2UR UR6, SR_CgaCtaId ;  /* 0x00000000000679c3 */ /* 0x000ea20000008800 */
[----:B------:R-:W-:Y:S01]  /*0050*/  NOP ;  /* 0x0000000000007918 */ /* 0x000fe20000000000 */
[----:B------:R-:W-:Y:S02]  /*0060*/  UMOV UR4, 0x40 ;  /* 0x0000004000047882 */ /* 0x000fe40000000000 */
[----:B--2---:R-:W-:-:S09]  /*0070*/  ULEA UR4, UR6, UR4, 0x18 ;  /* 0x0000000406047291 */ /* 0x004fd2000f8ec0ff */
[----:B------:R-:W2:Y:S01]  /*0080*/  LDS.U8 R2, [UR4] ;  /* 0x00000004ff027984 */ /* 0x000ea20008000000 */
[----:B------:R-:W-:Y:S02]  /*0090*/  UMOV UR4, 0x400 ;  /* 0x0000040000047882 */ /* 0x000fe40000000000 */
[----:B------:R-:W-:Y:S01]  /*00a0*/  ULEA UR4, UR6, UR4, 0x18 ;  /* 0x0000000406047291 */ /* 0x000fe2000f8ec0ff */
[----:B--2---:R-:W-:-:S13]  /*00b0*/  ISETP.NE.AND P0, PT, R2, RZ, PT ;  /* 0x000000ff0200720c */ /* 0x004fda0003f05270 */
[----:B------:R-:W-:Y:S05]  /*00c0*/  @P0 BRA `(.L_x_1) ;  /* 0x00000000007c0947 */ /* 0x000fea0003800000 */
[----:B------:R-:W-:-:S13]  /*00d0*/  ELECT P0, URZ, PT ;  /* 0x0000000000ff782f */ /* 0x000fda0003800000 */
[----:B------:R-:W-:Y:S05]  /*00e0*/  @!P0 BRA `(.L_x_2) ;  /* 0x0000000000848947 */ /* 0x000fea0003800000 */
[----:B------:R-:W-:Y:S01]  /*00f0*/  UMOV UR5, 0x4 ;  /* 0x0000000400057882 */ /* 0x000fe20000000000 */
[----:B------:R-:W-:Y:S02]  /*0100*/  IMAD.MOV.U32 R5, RZ, RZ, 0x1 ;  /* 0x00000001ff057424 */ /* 0x000fe400078e00ff */
[----:B------:R-:W-:Y:S02]  /*0110*/  IMAD.MOV.U32 R3, RZ, RZ, 0xf ;  /* 0x0000000fff037424 */ /* 0x000fe400078e00ff */
[----:B------:R-:W-:Y:S04]  /*0120*/  DEPBAR.LE SB2, 0x36 ;  /* 0x0000ad800000791a */ /* 0x000fe80000000000 */
[----:B------:R-:W2:Y:S02]  /*0130*/  UTCATOMSWS.FIND_AND_SET.ALIGN UP0, UR5, UR5 ;  /* 0x00000005000575e3 */ /* 0x000ea40008000800 */
[----:B--2---:R-:W-:-:S04]  /*0140*/  PLOP3.LUT P0, PT, PT, PT, UP0, 0x80, 0x8 ;  /* 0x000000000008781c */ /* 0x004fc80003f0f008 */
[----:B------:R-:W-:-:S04]  /*0150*/  SEL R2, RZ, 0xffffffff, !P0 ;  /* 0xffffffffff027807 */ /* 0x000fc80004000000 */
[----:B------:R-:W-:Y:S01]  /*0160*/  ISETP.NE.AND P0, PT, R2, RZ, PT ;  /* 0x000000ff0200720c */ /* 0x000fe20003f05270 */
[----:B------:R-:W-:-:S12]  /*0170*/  IMAD.U32 R2, RZ, RZ, UR5 ;  /* 0x00000005ff027e24 */ /* 0x000fd8000f8e00ff */
[----:B------:R-:W-:Y:S05]  /*0180*/  @P0 BRA `(.L_x_3) ;  /* 0x0000000000240947 */ /* 0x000fea0003800000 */
.L_x_4:
[----:B------:R-:W-:Y:S05]  /*0190*/  NANOSLEEP 0x64 ;  /* 0x000000640000795d */ /* 0x000fea0003800000 */
[----:B------:R-:W-:-:S05]  /*01a0*/  UMOV UR5, 0x4 ;  /* 0x0000000400057882 */ /* 0x000fca0000000000 */
[----:B------:R-:W-:Y:S04]  /*01b0*/  DEPBAR.LE SB2, 0x36 ;  /* 0x0000ad800000791a */ /* 0x000fe80000000000 */
[----:B------:R-:W2:Y:S02]  /*01c0*/  UTCATOMSWS.FIND_AND_SET.ALIGN UP0, UR5, UR5 ;  /* 0x00000005000575e3 */ /* 0x000ea40008000800 */
[----:B--2---:R-:W-:-:S04]  /*01d0*/  PLOP3.LUT P0, PT, PT, PT, UP0, 0x80, 0x8 ;  /* 0x000000000008781c */ /* 0x004fc80003f0f008 */
[----:B------:R-:W-:-:S04]  /*01e0*/  SEL R2, RZ, 0xffffffff, !P0 ;  /* 0xffffffffff027807 */ /* 0x000fc80004000000 */
[----:B------:R-:W-:Y:S01]  /*01f0*/  ISETP.NE.AND P0, PT, R2, RZ, PT ;  /* 0x000000ff0200720c */ /* 0x000fe20003f05270 */
[----:B------:R-:W-:-:S12]  /*0200*/  IMAD.U32 R2, RZ, RZ, UR5 ;  /* 0x00000005ff027e24 */ /* 0x000fd8000f8e00ff */
[----:B------:R-:W-:Y:S05]  /*0210*/  @!P0 BRA `(.L_x_4) ;  /* 0xfffffffc00dc8947 */ /* 0x000fea000383ffff */
.L_x_3:
[C---:B------:R-:W-:Y:S01]  /*0220*/  VIADD R4, R2.reuse, 0x10 ;  /* 0x0000001002047836 */ /* 0x040fe20000000000 */
[----:B------:R-:W-:Y:S01]  /*0230*/  UMOV UR5, 0x50 ;  /* 0x0000005000057882 */ /* 0x000fe20000000000 */
[----:B------:R-:W-:Y:S01]  /*0240*/  SHF.L.U32 R3, R3, R2, RZ ;  /* 0x0000000203037219 */ /* 0x000fe200000006ff */
[----:B------:R-:W-:Y:S01]  /*0250*/  ULEA UR5, UR6, UR5, 0x18 ;  /* 0x0000000506057291 */ /* 0x000fe2000f8ec0ff */
[----:B------:R-:W-:Y:S01]  /*0260*/  IMAD.SHL.U32 R2, R2, 0x20, RZ ;  /* 0x0000002002027824 */ /* 0x000fe200078e00ff */
[----:B------:R-:W-:-:S04]  /*0270*/  SHF.L.U32 R4, R5, R4, RZ ;  /* 0x0000000405047219 */ /* 0x000fc800000006ff */
[----:B------:R-:W-:-:S05]  /*0280*/  LOP3.LUT R3, R4, R3, RZ, 0xfc, !PT ;  /* 0x0000000304037212 */ /* 0x000fca00078efcff */
[----:B------:R2:W-:Y:S04]  /*0290*/  ATOMS.OR RZ, [UR5], R3 ;  /* 0x00000003ffff798c */ /* 0x0005e8000b000005 */
[----:B------:R2:W-:Y:S01]  /*02a0*/  STS [UR4], R2 ;  /* 0x00000002ff007988 */ /* 0x0005e20008000804 */
[----:B------:R-:W-:Y:S05]  /*02b0*/  BRA `(.L_x_2) ;  /* 0x0000000000107947 */ /* 0x000fea0003800000 */
.L_x_1:
[----:B------:R-:W-:Y:S01]  /*02c0*/  IMAD.MOV.U32 R3, RZ, RZ, -0x1 ;  /* 0xffffffffff037424 */ /* 0x000fe200078e00ff */
[----:B------:R-:W-:-:S04]  /*02d0*/  MOV R2, 0x300 ;  /* 0x0000030000027802 */ /* 0x000fc80000000f00 */
[----:B------:R2:W-:Y:S03]  /*02e0*/  STS [UR4], R3 ;  /* 0x00000003ff007988 */ /* 0x0005e60008000804 */
[----:B-12---:R-:W-:Y:S05]  /*02f0*/  CALL.REL.NOINC `($__internal_1_$__cuda_sm10x_tcgen05_guardrail_trap_phase_invalid_during_alloc) ;  /* 0x0000003000587944 */ /* 0x006fea0003c00000 */
.L_x_2:
[----:B------:R-:W-:Y:S05]  /*0300*/  WARPSYNC.ALL ;  /* 0x0000000000007948 */ /* 0x000fea0003800000 */
[----:B------:R-:W-:Y:S01]  /*0310*/  NOP ;  /* 0x0000000000007918 */ /* 0x000fe20000000000 */
.L_x_0:
[----:B------:R-:W3:Y:S08]  /*0320*/  S2UR UR4, SR_CgaCtaId ;  /* 0x00000000000479c3 */ /* 0x000ef00000008800 */
[----:B------:R-:W-:Y:S01]  /*0330*/  BAR.SYNC.DEFER_BLOCKING 0x0 ;  /* 0x0000000000007b1d */ /* 0x000fe20000010000 */
[----:B------:R-:W-:-:S05]  /*0340*/  LOP3.LUT R132, R0, 0x7f, RZ, 0xc0, !PT ;  /* 0x0000007f00847812 */ /* 0x000fca00078ec0ff */
[----:B------:R-:W-:Y:S02]  /*0350*/  UMOV UR9, 0x400 ;  /* 0x0000040000097882 */ /* 0x000fe40000000000 */
[----:B------:R-:W4:Y:S08]  /*0360*/  LDC R4, c[0x0][0x398] ;  /* 0x0000e600ff047b82 */ /* 0x000f300000000800 */
[----:B------:R-:W5:Y:S01]  /*0370*/  LDC R12, c[0x0][0x3a0] ;  /* 0x0000e800ff0c7b82 */ /* 0x000f620000000800 */
[----:B---3--:R-:W-:-:S07]  /*0380*/  ULEA UR9, UR4, UR9, 0x18 ;  /* 0x0000000904097291 */ /* 0x008fce000f8ec0ff */
[----:B------:R-:W3:Y:S02]  /*0390*/  S2UR UR23, SR_CTAID.Y ;  /* 0x00000000001779c3 */ /* 0x000ee40000002600 */
[----:B--2---:R-:W2:Y:S06]  /*03a0*/  LDS R3, [UR9] ;  /* 0x00000009ff037984 */ /* 0x004eac0008000800 */
[----:B------:R-:W-:Y:S06]  /*03b0*/  BAR.SYNC.DEFER_BLOCKING 0x0 ;  /* 0x0000000000007b1d */ /* 0x000fec0000010000 */
[----:B------:R-:W-:Y:S05]  /*03c0*/  @P2 BRA `(.L_x_5) ;  /* 0x0000000000182947 */ /* 0x000fea0003800000 */
[----:B------:R-:W-:Y:S01]  /*03d0*/  ELECT P0, URZ, PT ;  /* 0x0000000000ff782f */ /* 0x000fe20003800000 */
[----:B------:R-:W-:Y:S01]  /*03e0*/  IMAD.MOV.U32 R2, RZ, RZ, 0x1 ;  /* 0x00000001ff027424 */ /* 0x000fe200078e00ff */
[----:B------:R-:W-:Y:S01]  /*03f0*/  UMOV UR5, 0x40 ;  /* 0x0000004000057882 */ /* 0x000fe20000000000 */
[----:B------:R-:W-:Y:S01]  /*0400*/  UVIRTCOUNT.DEALLOC.SMPOOL 0x80 ;  /* 0x000000800000784c */ /* 0x000fe20000000000 */
[----:B------:R-:W-:-:S09]  /*0410*/  ULEA UR5, UR4, UR5, 0x18 ;  /* 0x0000000504057291 */ /* 0x000fd2000f8ec0ff */
[----:B------:R5:W-:Y:S03]  /*0420*/  @P0 STS.U8 [UR5], R2 ;  /* 0x00000002ff000988 */ /* 0x000be60008000005 */
.L_x_5:
[----:B------:R-:W5:Y:S01]  /*0430*/  S2UR UR4, SR_CTAID.Z ;  /* 0x00000000000479c3 */ /* 0x000f620000002700 */
[----:B------:R-:W4:Y:S01]  /*0440*/  LDCU UR5, c[0x0][0x370] ;  /* 0x00006e00ff0577ac */ /* 0x000f220008000800 */
[----:B------:R-:W-:Y:S01]  /*0450*/  ISETP.GE.U32.AND P0, PT, R132, 0x20, PT ;  /* 0x000000208400780c */ /* 0x000fe20003f06070 */
[----:B----4-:R-:W-:Y:S01]  /*0460*/  VIADD R4, R4, 0xffffffff ;  /* 0xffffffff04047836 */ /* 0x010fe20000000000 */
[C---:B------:R-:W-:Y:S01]  /*0470*/  ISETP.NE.U32.AND P3, PT, R132.reuse, RZ, PT ;  /* 0x000000ff8400720c */ /* 0x040fe20003f65070 */
[----:B------:R-:W5:Y:S01]  /*0480*/  LDCU UR6, c[0x0][0x374] ;  /* 0x00006e80ff0677ac */ /* 0x000f620008000800 */
[----:B------:R-:W-:Y:S01]  /*0490*/  LEA R10, R132, UR9, 0x2 ;  /* 0x00000009840a7c11 */ /* 0x000fe2000f8e10ff */
[----:B-----5:R-:W-:Y:S01]  /*04a0*/  VIADD R11, R12, 0xffffffff ;  /* 0xffffffff0c0b7836 */ /* 0x020fe20000000000 */
[----:B------:R-:W4:Y:S01]  /*04b0*/  S2UR UR14, SR_CTAID.X ;  /* 0x00000000000e79c3 */ /* 0x000f220000002500 */
[----:B------:R-:W5:Y:S01]  /*04c0*/  LDCU.64 UR10, c[0x0][0x3c0] ;  /* 0x00007800ff0a77ac */ /* 0x000f620008000a00 */
[----:B--2---:R-:W-:Y:S01]  /*04d0*/  R2UR UR8, R3 ;  /* 0x00000000030872ca */ /* 0x004fe200000e0000 */
[----:B------:R-:W-:Y:S04]  /*04e0*/  BSSY.RECONVERGENT B0, `(.L_x_6) ;  /* 0x0000011000007945 */ /* 0x000fe80003800200 */
[----:B------:R2:W-:Y:S01]  /*04f0*/  @!P0 STS [R10], RZ ;  /* 0x000000ff0a008388 */ /* 0x0005e20000000800 */
[----:B------:R-:W-:-:S03]  /*0500*/  NOP ;  /* 0x0000000000007918 */ /* 0x000fc60000000000 */
[----:B------:R2:W-:Y:S01]  /*0510*/  @!P3 STS [UR9+0x24], R4 ;  /* 0x00002404ff00b988 */ /* 0x0005e20008000809 */
[----:B---3--:R-:W-:-:S03]  /*0520*/  UIMAD UR4, UR4, UR6, UR23 ;  /* 0x00000006040472a4 */ /* 0x008fc6000f8e0217 */
[----:B------:R2:W-:Y:S01]  /*0530*/  @!P3 STS [UR9+0x20], R11 ;  /* 0x0000200bff00b988 */ /* 0x0005e20008000809 */
[----:B----4-:R-:W-:-:S04]  /*0540*/  UIMAD UR4, UR4, UR5, UR14 ;  /* 0x00000005040472a4 */ /* 0x010fc8000f8e020e */
[----:B------:R-:W-:-:S04]  /*0550*/  UIMAD UR4, UR4, 0x180, URZ ;  /* 0x00000180040478a4 */ /* 0x000fc8000f8e02ff */
[----:B-----5:R-:W-:-:S04]  /*0560*/  UIADD3 UR6, UP0, UPT, UR4, UR10, URZ ;  /* 0x0000000a04067290 */ /* 0x020fc8000ff1e0ff */
[----:B------:R-:W-:Y:S01]  /*0570*/  ULEA.HI.X.SX32 UR7, UR4, UR11, 0x1, UP0 ;  /* 0x0000000b04077291 */ /* 0x000fe200080f0eff */
[----:B--2---:R-:W-:Y:S11]  /*0580*/  @P3 BRA `(.L_x_7) ;  /* 0x0000000000183947 */ /* 0x004ff60003800000 */
[----:B------:R-:W2:Y:S01]  /*0590*/  LDS R2, [UR9+0x8] ;  /* 0x00000809ff027984 */ /* 0x000ea20008000800 */
[----:B------:R-:W3:Y:S01]  /*05a0*/  LDC.64 R6, c[0x0][0x380] ;  /* 0x0000e000ff067b82 */ /* 0x000ee20000000a00 */
[----:B------:R-:W-:Y:S02]  /*05b0*/  IMAD.MOV.U32 R3, RZ, RZ, 0x70 ;  /* 0x00000070ff037424 */ /* 0x000fe400078e00ff */
[----:B---3--:R3:W-:Y:S03]  /*05c0*/  STS.64 [UR9], R6 ;  /* 0x00000006ff007988 */ /* 0x0087e60008000a09 */
[----:B--2---:R-:W-:-:S05]  /*05d0*/  LOP3.LUT R2, R2, 0x10, R3, 0xd8, !PT ;  /* 0x0000001002027812 */ /* 0x004fca00078ed803 */
[----:B------:R3:W-:Y:S02]  /*05e0*/  STS [UR9+0x8], R2 ;  /* 0x00000802ff007988 */ /* 0x0007e40008000809 */
.L_x_7:
[----:B------:R-:W-:Y:S05]  /*05f0*/  BSYNC.RECONVERGENT B0 ;  /* 0x0000000000007941 */ /* 0x000fea0003800200 */
.L_x_6:
[----:B------:R-:W-:Y:S04]  /*0600*/  BSSY.RECONVERGENT B0, `(.L_x_8) ;  /* 0x000000a000007945 */ /* 0x000fe80003800200 */
[----:B------:R-:W-:Y:S05]  /*0610*/  @P3 BRA `(.L_x_9) ;  /* 0x0000000000203947 */ /* 0x000fea0003800000 */
[----:B---3--:R-:W2:Y:S01]  /*0620*/  LDS R2, [UR9+0x34] ;  /* 0x00003409ff027984 */ /* 0x008ea20008000800 */
[----:B------:R-:W-:Y:S02]  /*0630*/  IMAD.MOV.U32 R3, RZ, RZ, 0x3f000000 ;  /* 0x3f000000ff037424 */ /* 0x000fe400078e00ff */
[----:B------:R-:W-:Y:S01]  /*0640*/  @!P3 IMAD.MOV.U32 R5, RZ, RZ, 0x7f ;  /* 0x0000007fff05b424 */ /* 0x000fe200078e00ff */
[----:B------:R-:W3:Y:S02]  /*0650*/  @!P3 LDS R6, [UR9+0x38] ;  /* 0x00003809ff06b984 */ /* 0x000ee40008000800 */
[----:B--2---:R-:W-:Y:S02]  /*0660*/  LOP3.LUT R2, R2, 0xff000000, R3, 0xb8, !PT ;  /* 0xff00000002027812 */ /* 0x004fe400078eb803 */
[----:B---3--:R-:W-:-:S03]  /*0670*/  @!P3 LOP3.LUT R3, R6, 0xff, R5, 0xb8, !PT ;  /* 0x000000ff0603b812 */ /* 0x008fc600078eb805 */
[----:B------:R2:W-:Y:S04]  /*0680*/  STS [UR9+0x34], R2 ;  /* 0x00003402ff007988 */ /* 0x0005e80008000809 */
[----:B------:R2:W-:Y:S02]  /*0690*/  @!P3 STS [UR9+0x38], R3 ;  /* 0x00003803ff00b988 */ /* 0x0005e40008000809 */
.L_x_9:
[----:B------:R-:W-:Y:S05]  /*06a0*/  BSYNC.RECONVERGENT B0 ;  /* 0x0000000000007941 */ /* 0x000fea0003800200 */
.L_x_8:
[----:B------:R-:W-:Y:S04]  /*06b0*/  BSSY.RECONVERGENT B0, `(.L_x_10) ;  /* 0x000000e000007945 */ /* 0x000fe80003800200 */
[----:B------:R-:W-:Y:S05]  /*06c0*/  @P3 BRA `(.L_x_11) ;  /* 0x0000000000303947 */ /* 0x000fea0003800000 */
[----:B--2---:R-:W2:Y:S01]  /*06d0*/  LDS R3, [UR9+0x34] ;  /* 0x00003409ff037984 */ /* 0x004ea20008000800 */
[----:B------:R-:W4:Y:S03]  /*06e0*/  LDC.64 R8, c[0x0][0x3a8] ;  /* 0x0000ea00ff087b82 */ /* 0x000f260000000a00 */
[----:B---3--:R-:W3:Y:S01]  /*06f0*/  LDS R2, [UR9+0x1c] ;  /* 0x00001c09ff027984 */ /* 0x008ee20008000800 */
[C---:B----4-:R-:W-:Y:S01]  /*0700*/  SHF.L.U64.HI R6, R8.reuse, 0x1, R9 ;  /* 0x0000000108067819 */ /* 0x050fe20000010209 */
[----:B------:R-:W-:-:S03]  /*0710*/  IMAD.SHL.U32 R5, R8, 0x2, RZ ;  /* 0x0000000208057824 */ /* 0x000fc600078e00ff */
[--C-:B------:R-:W-:Y:S02]  /*0720*/  SHF.R.U32.HI R7, RZ, 0x4, R6.reuse ;  /* 0x00000004ff077819 */ /* 0x100fe40000011606 */
[----:B------:R-:W-:-:S05]  /*0730*/  SHF.R.U64 R5, R5, 0x4, R6 ;  /* 0x0000000405057819 */ /* 0x000fca0000001206 */
[----:B------:R4:W-:Y:S01]  /*0740*/  STS [UR9+0xc], R5 ;  /* 0x00000c05ff007988 */ /* 0x0009e20008000809 */
[----:B--2---:R-:W-:Y:S02]  /*0750*/  LOP3.LUT R3, R3, 0x7, RZ, 0xb8, !PT ;  /* 0x0000000703037812 */ /* 0x004fe400078eb8ff */
[----:B---3--:R-:W-:-:S03]  /*0760*/  LOP3.LUT R2, R2, 0xf, R7, 0xb8, !PT ;  /* 0x0000000f02027812 */ /* 0x008fc600078eb807 */
[----:B------:R4:W-:Y:S04]  /*0770*/  STS [UR9+0x34], R3 ;  /* 0x00003403ff007988 */ /* 0x0009e80008000809 */
[----:B------:R4:W-:Y:S02]  /*0780*/  STS [UR9+0x1c], R2 ;  /* 0x00001c02ff007988 */ /* 0x0009e40008000809 */
.L_x_11:
[----:B------:R-:W-:Y:S05]  /*0790*/  BSYNC.RECONVERGENT B0 ;  /* 0x0000000000007941 */ /* 0x000fea0003800200 */
.L_x_10:
[----:B------:R-:W-:Y:S04]  /*07a0*/  BSSY.RECONVERGENT B1, `(.L_x_12) ;  /* 0x000001a000017945 */ /* 0x000fe80003800200 */
[----:B------:R-:W-:Y:S04]  /*07b0*/  BSSY.RELIABLE B0, `(.L_x_13) ;  /* 0x0000015000007945 */ /* 0x000fe80003800100 */
[----:B------:R-:W-:Y:S05]  /*07c0*/  @P3 BRA `(.L_x_14) ;  /* 0x0000000000203947 */ /* 0x000fea0003800000 */
[----:B--234-:R-:W2:Y:S02]  /*07d0*/  LDS R2, [UR9+0x34] ;  /* 0x00003409ff027984 */ /* 0x01cea40008000800 */
[----:B--2---:R-:W-:-:S05]  /*07e0*/  LOP3.LUT R2, R2, 0x38, RZ, 0xb8, !PT ;  /* 0x0000003802027812 */ /* 0x004fca00078eb8ff */
[----:B------:R2:W-:Y:S01]  /*07f0*/  STS [UR9+0x34], R2 ;  /* 0x00003402ff007988 */ /* 0x0005e20008000809 */
[----:B------:R-:W-:Y:S05]  /*0800*/  @P3 BRA `(.L_x_15) ;  /* 0x0000000000203947 */ /* 0x000fea0003800000 */
[----:B--2---:R-:W2:Y:S01]  /*0810*/  LDS R2, [UR9+0x8] ;  /* 0x00000809ff027984 */ /* 0x004ea20008000800 */
[----:B------:R-:W-:-:S05]  /*0820*/  IMAD.MOV.U32 R3, RZ, RZ, 0x780 ;  /* 0x00000780ff037424 */ /* 0x000fca00078e00ff */
[----:B--2---:R-:W-:-:S05]  /*0830*/  LOP3.LUT R2, R2, 0x500, R3, 0xd8, !PT ;  /* 0x0000050002027812 */ /* 0x004fca00078ed803 */
[----:B------:R5:W-:Y:S02]  /*0840*/  STS [UR9+0x8], R2 ;  /* 0x00000802ff007988 */ /* 0x000be40008000809 */
.L_x_14:
[----:B------:R-:W-:Y:S05]  /*0850*/  @P3 BRA `(.L_x_16) ;  /* 0x0000000000283947 */ /* 0x000fea0003800000 */
[----:B--2345:R-:W2:Y:S02]  /*0860*/  LDS R2, [UR9+0x8] ;  /* 0x00000809ff027984 */ /* 0x03cea40008000800 */
[----:B--2---:R-:W-:-:S05]  /*0870*/  LOP3.LUT R2, R2, 0x1800, RZ, 0xb8, !PT ;  /* 0x0000180002027812 */ /* 0x004fca00078eb8ff */
[----:B------:R3:W-:Y:S02]  /*0880*/  STS [UR9+0x8], R2 ;  /* 0x00000802ff007988 */ /* 0x0007e40008000809 */
.L_x_15:
[----:B------:R-:W-:Y:S05]  /*0890*/  @P3 BREAK.RELIABLE B0 ;  /* 0x0000000000003942 */ /* 0x000fea0003800100 */
[----:B------:R-:W-:Y:S05]  /*08a0*/  @P3 BRA `(.L_x_17) ;  /* 0x0000000000243947 */ /* 0x000fea0003800000 */
[----:B------:R-:W4:Y:S01]  /*08b0*/  LDS R3, [UR9+0x8] ;  /* 0x00000809ff037984 */ /* 0x000f220008000800 */
[----:B--23--:R-:W-:-:S05]  /*08c0*/  IMAD.MOV.U32 R2, RZ, RZ, 0x6000 ;  /* 0x00006000ff027424 */ /* 0x00cfca00078e00ff */
[----:B----4-:R-:W-:-:S04]  /*08d0*/  LOP3.LUT R2, R3, 0x6000, R2, 0xd8, !PT ;  /* 0x0000600003027812 */ /* 0x010fc800078ed802 */
[----:B------:R-:W-:-:S05]  /*08e0*/  LOP3.LUT R2, R2, 0x400000, RZ, 0xb8, !PT ;  /* 0x0040000002027812 */ /* 0x000fca00078eb8ff */
[----:B------:R2:W-:Y:S02]  /*08f0*/  STS [UR9+0x8], R2 ;  /* 0x00000802ff007988 */ /* 0x0005e40008000809 */
.L_x_16:
[----:B------:R-:W-:Y:S05]  /*0900*/  BSYNC.RELIABLE B0 ;  /* 0x0000000000007941 */ /* 0x000fea0003800100 */
.L_x_13:
[----:B--2345:R-:W2:Y:S02]  /*0910*/  @!P3 LDS R2, [UR9+0x8] ;  /* 0x00000809ff02b984 */ /* 0x03cea40008000800 */
[----:B--2---:R-:W-:-:S05]  /*0920*/  @!P3 LOP3.LUT R2, R2, 0x8000, RZ, 0xb8, !PT ;  /* 0x000080000202b812 */ /* 0x004fca00078eb8ff */
[----:B------:R4:W-:Y:S02]  /*0930*/  @!P3 STS [UR9+0x8], R2 ;  /* 0x00000802ff00b988 */ /* 0x0009e40008000809 */
.L_x_17:
[----:B------:R-:W-:Y:S05]  /*0940*/  BSYNC.RECONVERGENT B1 ;  /* 0x0000000000017941 */ /* 0x000fea0003800200 */
.L_x_12:
[----:B------:R-:W-:Y:S05]  /*0950*/  WARPSYNC.ALL ;  /* 0x0000000000007948 */ /* 0x000fea0003800000 */
[----:B------:R-:W-:Y:S01]  /*0960*/  NOP ;  /* 0x0000000000007918 */ /* 0x000fe20000000000 */
[----:B------:R-:W-:Y:S05]  /*0970*/  @P0 BRA `(.L_x_18) ;  /* 0x0000000000300947 */ /* 0x000fea0003800000 */
[----:B--234-:R-:W2:Y:S01]  /*0980*/  S2R R2, SR_LANEID ;  /* 0x0000000000027919 */ /* 0x01cea20000000000 */
[----:B------:R-:W-:Y:S05]  /*0990*/  WARPSYNC.ALL ;  /* 0x0000000000007948 */ /* 0x000fea0003800000 */
[----:B------:R-:W-:Y:S01]  /*09a0*/  NOP ;  /* 0x0000000000007918 */ /* 0x000fe20000000000 */
[----:B--2---:R-:W-:-:S05]  /*09b0*/  IMAD.SHL.U32 R5, R2, 0x4, RZ ;  /* 0x0000000402057824 */ /* 0x004fca00078e00ff */
[----:B------:R-:W2:Y:S01]  /*09c0*/  LDS R7, [R5+UR9] ;  /* 0x0000000905077984 */ /* 0x000ea20008000800 */
[----:B------:R-:W-:-:S05]  /*09d0*/  IADD3 R2, P1, PT, R5, UR6, RZ ;  /* 0x0000000605027c10 */ /* 0x000fca000ff3e0ff */
[----:B------:R-:W-:-:S05]  /*09e0*/  IMAD.X R3, RZ, RZ, UR7, P1 ;  /* 0x00000007ff037e24 */ /* 0x000fca00088e06ff */
[----:B--2---:R5:W2:Y:S01]  /*09f0*/  ATOMG.E.EXCH.STRONG.GPU PT, RZ, [R2], R7 ;  /* 0x0000000702ff73a8 */ /* 0x004aa200041ee100 */
[----:B------:R-:W-:-:S04]  /*0a00*/  DEPBAR {5,4,3,2,1,0} ;  /* 0x0000003f0000791a */ /* 0x000fc80000000000 */
[----:B------:R-:W3:Y:S02]  /*0a10*/  CCTL.E.C.LDCU.IV.DEEP [UR6] ;  /* 0x0000000006007540 */ /* 0x000ee40009c08000 */
[----:B---3--:R5:W-:Y:S01]  /*0a20*/  UTMACCTL.IV [UR6] ;  /* 0x00000000060079b9 */ /* 0x008be20008000000 */
[----:B------:R-:W-:Y:S01]  /*0a30*/  NOP ;  /* 0x0000000000007918 */ /* 0x000fe20000000000 */
.L_x_18:
[----:B------:R-:W-:Y:S05]  /*0a40*/  @P0 BRA `(.L_x_19) ;  /* 0x00000000000c0947 */ /* 0x000fea0003800000 */
[----:B------:R0:W-:Y:S01]  /*0a50*/  UTMACMDFLUSH ;  /* 0x00000000000079b7 */ /* 0x0001e20000000000 */
[----:B------:R-:W-:Y:S05]  /*0a60*/  @P0 BRA `(.L_x_19) ;  /* 0x0000000000040947 */ /* 0x000fea0003800000 */
[----:B------:R-:W-:-:S04]  /*0a70*/  DEPBAR.LE SB0, 0x0 ;  /* 0x000080000000791a */ /* 0x000fc80000000000 */
.L_x_19:
[----:B------:R-:W-:Y:S05]  /*0a80*/  WARPSYNC.ALL ;  /* 0x0000000000007948 */ /* 0x000fea0003800000 */
[----:B------:R-:W-:Y:S01]  /*0a90*/  NOP ;  /* 0x0000000000007918 */ /* 0x000fe20000000000 */
[----:B--2---:R-:W-:Y:S06]  /*0aa0*/  BAR.SYNC.DEFER_BLOCKING 0x0 ;  /* 0x0000000000007b1d */ /* 0x004fec0000010000 */
[----:B------:R-:W-:Y:S02]  /*0ab0*/  BSSY.RECONVERGENT B1, `(.L_x_20) ;  /* 0x000000b000017945 */ /* 0x000fe40003800200 */
[----:B------:R-:W-:Y:S06]  /*0ac0*/  BAR.SYNC.DEFER_BLOCKING 0x0 ;  /* 0x0000000000007b1d */ /* 0x000fec0000010000 */
[----:B------:R2:W-:Y:S01]  /*0ad0*/  @!P0 STS [R10], RZ ;  /* 0x000000ff0a008388 */ /* 0x0005e20000000800 */
[----:B------:R-:W-:Y:S01]  /*0ae0*/  NOP ;  /* 0x0000000000007918 */ /* 0x000fe20000000000 */
[----:B------:R-:W-:Y:S05]  /*0af0*/  @P3 BRA `(.L_x_21) ;  /* 0x0000000000183947 */ /* 0x000fea0003800000 */
[----:B---345:R-:W3:Y:S01]  /*0b00*/  LDS R2, [UR9+0x8] ;  /* 0x00000809ff027984 */ /* 0x038ee20008000800 */
[----:B------:R-:W4:Y:S01]  /*0b10*/  LDC.64 R6, c[0x0][0x388] ;  /* 0x0000e200ff067b82 */ /* 0x000f220000000a00 */
[----:B------:R-:W-:Y:S02]  /*0b20*/  IMAD.MOV.U32 R3, RZ, RZ, 0x70 ;  /* 0x00000070ff037424 */ /* 0x000fe400078e00ff */
[----:B----4-:R4:W-:Y:S03]  /*0b30*/  STS.64 [UR9], R6 ;  /* 0x00000006ff007988 */ /* 0x0109e60008000a09 */
[----:B---3--:R-:W-:-:S05]  /*0b40*/  LOP3.LUT R2, R2, 0x10, R3, 0xd8, !PT ;  /* 0x0000001002027812 */ /* 0x008fca00078ed803 */
[----:B------:R4:W-:Y:S02]  /*0b50*/  STS [UR9+0x8], R2 ;  /* 0x00000802ff007988 */ /* 0x0009e40008000809 */
.L_x_21:
[----:B-----5:R-:W-:Y:S05]  /*0b60*/  BSYNC.RECONVERGENT B1 ;  /* 0x0000000000017941 */ /* 0x020fea0003800200 */
.L_x_20:
[----:B------:R-:W-:Y:S04]  /*0b70*/  BSSY.RECONVERGENT B2, `(.L_x_22) ;  /* 0x000000f000027945 */ /* 0x000fe80003800200 */
[----:B------:R-:W-:Y:S04]  /*0b80*/  BSSY.RELIABLE B1, `(.L_x_23) ;  /* 0x000000c000017945 */ /* 0x000fe80003800100 */
[----:B------:R-:W-:Y:S05]  /*0b90*/  @P3 BRA `(.L_x_24) ;  /* 0x0000000000283947 */ /* 0x000fea0003800000 */
[----:B---34-:R-:W3:Y:S01]  /*0ba0*/  LDS R2, [UR9+0x34] ;  /* 0x00003409ff027984 */ /* 0x018ee20008000800 */
[----:B------:R-:W-:Y:S01]  /*0bb0*/  IMAD.MOV.U32 R3, RZ, RZ, 0x3f000000 ;  /* 0x3f000000ff037424 */ /* 0x000fe200078e00ff */
[----:B------:R-:W-:Y:S05]  /*0bc0*/  @P3 BREAK.RELIABLE B1 ;  /* 0x0000000000013942 */ /* 0x000fea0003800100 */
[----:B---3--:R-:W-:-:S05]  /*0bd0*/  LOP3.LUT R2, R2, 0xff000000, R3, 0xb8, !PT ;  /* 0xff00000002027812 */ /* 0x008fca00078eb803 */
[----:B------:R3:W-:Y:S01]  /*0be0*/  STS [UR9+0x34], R2 ;  /* 0x00003402ff007988 */ /* 0x0007e20008000809 */
[----:B------:R-:W-:Y:S05]  /*0bf0*/  @P3 BRA `(.L_x_25) ;  /* 0x0000000000183947 */ /* 0x000fea0003800000 */
[----:B---3--:R-:W3:Y:S01]  /*0c00*/  LDS R2, [UR9+0x38] ;  /* 0x00003809ff027984 */ /* 0x008ee20008000800 */
[----:B------:R-:W-:-:S05]  /*0c10*/  IMAD.MOV.U32 R3, RZ, RZ, 0x7f ;  /* 0x0000007fff037424 */ /* 0x000fca00078e00ff */
[----:B---3--:R-:W-:-:S05]  /*0c20*/  LOP3.LUT R2, R2, 0xff, R3, 0xb8, !PT ;  /* 0x000000ff02027812 */ /* 0x008fca00078eb803 */
[----:B------:R5:W-:Y:S02]  /*0c30*/  STS [UR9+0x38], R2 ;  /* 0x00003802ff007988 */ /* 0x000be40008000809 */
.L_x_24:
[----:B------:R-:W-:Y:S05]  /*0c40*/  BSYNC.RELIABLE B1 ;  /* 0x0000000000017941 */ /* 0x000fea0003800100 */
.L_x_23:
[----:B------:R2:W-:Y:S02]  /*0c50*/  @!P3 STS [UR9+0x20], R11 ;  /* 0x0000200bff00b988 */ /* 0x0005e40008000809 */
.L_x_25:
[----:B------:R-:W-:Y:S05]  /*0c60*/  BSYNC.RECONVERGENT B2 ;  /* 0x0000000000027941 */ /* 0x000fea0003800200 */
.L_x_22:
[----:B------:R-:W-:Y:S05]  /*0c70*/  WARPSYNC.ALL ;  /* 0x0000000000007948 */ /* 0x000fea0003800000 */
[----:B------:R-:W-:Y:S01]  /*0c80*/  NOP ;  /* 0x0000000000007918 */ /* 0x000fe20000000000 */
[----:B------:R-:W2:Y:S01]  /*0c90*/  LDC R5, c[0x0][0x39c] ;  /* 0x0000e700ff057b82 */ /* 0x000ea20000000800 */
[----:B------:R-:W-:Y:S01]  /*0ca0*/  BSSY.RECONVERGENT B2, `(.L_x_26) ;  /* 0x0000010000027945 */ /* 0x000fe20003800200 */
[----:B--2---:R-:W-:-:S05]  /*0cb0*/  VIADD R5, R5, 0xffffffff ;  /* 0xffffffff05057836 */ /* 0x004fca0000000000 */
[----:B------:R2:W-:Y:S01]  /*0cc0*/  @!P3 STS [UR9+0x24], R5 ;  /* 0x00002405ff00b988 */ /* 0x0005e20008000809 */
[----:B------:R-:W-:Y:S05]  /*0cd0*/  @P3 BRA `(.L_x_27) ;  /* 0x0000000000303947 */ /* 0x000fea0003800000 */
[----:B------:R-:W2:Y:S01]  /*0ce0*/  LDS R3, [UR9+0x34] ;  /* 0x00003409ff037984 */ /* 0x000ea20008000800 */
[----:B----4-:R-:W4:Y:S03]  /*0cf0*/  LDC.64 R6, c[0x0][0x3b0] ;  /* 0x0000ec00ff067b82 */ /* 0x010f260000000a00 */
[----:B---3-5:R-:W3:Y:S01]  /*0d00*/  LDS R2, [UR9+0x1c] ;  /* 0x00001c09ff027984 */ /* 0x028ee20008000800 */
        /* <DEDUP_REMOVED lines=9> */
.L_x_27:
[----:B------:R-:W-:Y:S05]  /*0da0*/  BSYNC.RECONVERGENT B2 ;  /* 0x0000000000027941 */ /* 0x000fea0003800200 */
.L_x_26:
[----:B------:R-:W-:Y:S04]  /*0db0*/  BSSY.RECONVERGENT B3, `(.L_x_28) ;  /* 0x000001a000037945 */ /* 0x000fe80003800200 */
[----:B------:R-:W-:Y:S04]  /*0dc0*/  BSSY.RELIABLE B2, `(.L_x_29) ;  /* 0x0000015000027945 */ /* 0x000fe80003800100 */
[----:B------:R-:W-:Y:S05]  /*0dd0*/  @P3 BRA `(.L_x_30) ;  /* 0x0000000000203947 */ /* 0x000fea0003800000 */
[----:B---345:R-:W3:Y:S02]  /*0de0*/  LDS R2, [UR9+0x34] ;  /* 0x00003409ff027984 */ /* 0x038ee40008000800 */
[----:B---3--:R-:W-:-:S05]  /*0df0*/  LOP3.LUT R2, R2, 0x38, RZ, 0xb8, !PT ;  /* 0x0000003802027812 */ /* 0x008fca00078eb8ff */
[----:B------:R3:W-:Y:S01]  /*0e00*/  STS [UR9+0x34], R2 ;  /* 0x00003402ff007988 */ /* 0x0007e20008000809 */
[----:B------:R-:W-:Y:S05]  /*0e10*/  @P3 BRA `(.L_x_31) ;  /* 0x0000000000203947 */ /* 0x000fea0003800000 */
[----:B---3--:R-:W3:Y:S01]  /*0e20*/  LDS R2, [UR9+0x8] ;  /* 0x00000809ff027984 */ /* 0x008ee20008000800 */
[----:B------:R-:W-:-:S05]  /*0e30*/  IMAD.MOV.U32 R3, RZ, RZ, 0x780 ;  /* 0x00000780ff037424 */ /* 0x000fca00078e00ff */
[----:B---3--:R-:W-:-:S05]  /*0e40*/  LOP3.LUT R2, R2, 0x500, R3, 0xd8, !PT ;  /* 0x0000050002027812 */ /* 0x008fca00078ed803 */
[----:B------:R3:W-:Y:S02]  /*0e50*/  STS [UR9+0x8], R2 ;  /* 0x00000802ff007988 */ /* 0x0007e40008000809 */
.L_x_30:
[----:B------:R-:W-:Y:S05]  /*0e60*/  @P3 BRA `(.L_x_32) ;  /* 0x0000000000283947 */ /* 0x000fea0003800000 */
[----:B---345:R-:W3:Y:S02]  /*0e70*/  LDS R2, [UR9+0x8] ;  /* 0x00000809ff027984 */ /* 0x038ee40008000800 */
[----:B---3--:R-:W-:-:S05]  /*0e80*/  LOP3.LUT R2, R2, 0x1800, RZ, 0xb8, !PT ;  /* 0x0000180002027812 */ /* 0x008fca00078eb8ff */
[----:B------:R4:W-:Y:S02]  /*0e90*/  STS [UR9+0x8], R2 ;  /* 0x00000802ff007988 */ /* 0x0009e40008000809 */
.L_x_31:
[----:B------:R-:W-:Y:S05]  /*0ea0*/  @P3 BREAK.RELIABLE B2 ;  /* 0x0000000000023942 */ /* 0x000fea0003800100 */
[----:B------:R-:W-:Y:S05]  /*0eb0*/  @P3 BRA `(.L_x_33) ;  /* 0x0000000000243947 */ /* 0x000fea0003800000 */
[----:B---34-:R-:W3:Y:S01]  /*0ec0*/  LDS R2, [UR9+0x8] ;  /* 0x00000809ff027984 */ /* 0x018ee20008000800 */
[----:B------:R-:W-:-:S05]  /*0ed0*/  IMAD.MOV.U32 R3, RZ, RZ, 0x6000 ;  /* 0x00006000ff037424 */ /* 0x000fca00078e00ff */
[----:B---3--:R-:W-:-:S04]  /*0ee0*/  LOP3.LUT R2, R2, 0x6000, R3, 0xd8, !PT ;  /* 0x0000600002027812 */ /* 0x008fc800078ed803 */
[----:B------:R-:W-:-:S05]  /*0ef0*/  LOP3.LUT R2, R2, 0x400000, RZ, 0xb8, !PT ;  /* 0x0040000002027812 */ /* 0x000fca00078eb8ff */
[----:B------:R3:W-:Y:S02]  /*0f00*/  STS [UR9+0x8], R2 ;  /* 0x00000802ff007988 */ /* 0x0007e40008000809 */
.L_x_32:
[----:B------:R-:W-:Y:S05]  /*0f10*/  BSYNC.RELIABLE B2 ;  /* 0x0000000000027941 */ /* 0x000fea0003800100 */
.L_x_29:
[----:B---345:R-:W3:Y:S02]  /*0f20*/  @!P3 LDS R2, [UR9+0x8] ;  /* 0x00000809ff02b984 */ /* 0x038ee40008000800 */
[----:B---3--:R-:W-:-:S05]  /*0f30*/  @!P3 LOP3.LUT R2, R2, 0x8000, RZ, 0xb8, !PT ;  /* 0x000080000202b812 */ /* 0x008fca00078eb8ff */
[----:B------:R5:W-:Y:S02]  /*0f40*/  @!P3 STS [UR9+0x8], R2 ;  /* 0x00000802ff00b988 */ /* 0x000be40008000809 */
.L_x_33:
[----:B------:R-:W-:Y:S05]  /*0f50*/  BSYNC.RECONVERGENT B3 ;  /* 0x0000000000037941 */ /* 0x000fea0003800200 */
.L_x_28:
[----:B------:R-:W-:Y:S05]  /*0f60*/  WARPSYNC.ALL ;  /* 0x0000000000007948 */ /* 0x000fea0003800000 */
[----:B------:R-:W-:Y:S01]  /*0f70*/  NOP ;  /* 0x0000000000007918 */ /* 0x000fe20000000000 */
[----:B------:R-:W-:-:S04]  /*0f80*/  UIADD3 UR5, UPT, UPT, UR4, 0x80, URZ ;  /* 0x0000008004057890 */ /* 0x000fc8000fffe0ff */
[----:B------:R-:W-:-:S04]  /*0f90*/  UIADD3 UR42, UP0, UPT, UR5, UR10, URZ ;  /* 0x0000000a052a7290 */ /* 0x000fc8000ff1e0ff */
[----:B------:R-:W-:Y:S01]  /*0fa0*/  ULEA.HI.X.SX32 UR43, UR5, UR11, 0x1, UP0 ;  /* 0x0000000b052b7291 */ /* 0x000fe200080f0eff */
[----:B------:R-:W-:Y:S11]  /*0fb0*/  @P0 BRA `(.L_x_34) ;  /* 0x0000000000300947 */ /* 0x000ff60003800000 */
[----:B---345:R-:W3:Y:S01]  /*0fc0*/  S2R R2, SR_LANEID ;  /* 0x0000000000027919 */ /* 0x038ee20000000000 */
[----:B------:R-:W-:Y:S05]  /*0fd0*/  WARPSYNC.ALL ;  /* 0x0000000000007948 */ /* 0x000fea0003800000 */
[----:B------:R-:W-:Y:S01]  /*0fe0*/  NOP ;  /* 0x0000000000007918 */ /* 0x000fe20000000000 */
[----:B---3--:R-:W-:-:S05]  /*0ff0*/  IMAD.SHL.U32 R6, R2, 0x4, RZ ;  /* 0x0000000402067824 */ /* 0x008fca00078e00ff */
[----:B------:R-:W3:Y:S01]  /*1000*/  LDS R7, [R6+UR9] ;  /* 0x0000000906077984 */ /* 0x000ee20008000800 */
[----:B------:R-:W-:-:S05]  /*1010*/  IADD3 R2, P1, PT, R6, UR42, RZ ;  /* 0x0000002a06027c10 */ /* 0x000fca000ff3e0ff */
[----:B------:R-:W-:-:S05]  /*1020*/  IMAD.X R3, RZ, RZ, UR43, P1 ;  /* 0x0000002bff037e24 */ /* 0x000fca00088e06ff */
[----:B---3--:R3:W4:Y:S01]  /*1030*/  ATOMG.E.EXCH.STRONG.GPU PT, RZ, [R2], R7 ;  /* 0x0000000702ff73a8 */ /* 0x00872200041ee100 */
[----:B------:R-:W-:-:S04]  /*1040*/  DEPBAR {5,4,3,2,1,0} ;  /* 0x0000003f0000791a */ /* 0x000fc80000000000 */
[----:B------:R-:W5:Y:S02]  /*1050*/  CCTL.E.C.LDCU.IV.DEEP [UR42] ;  /* 0x000000002a007540 */ /* 0x000f640009c08000 */
[----:B-----5:R3:W-:Y:S01]  /*1060*/  UTMACCTL.IV [UR42] ;  /* 0x000000002a0079b9 */ /* 0x0207e20008000000 */
[----:B------:R-:W-:Y:S01]  /*1070*/  NOP ;  /* 0x0000000000007918 */ /* 0x000fe20000000000 */
.L_x_34:
[----:B------:R-:W-:Y:S05]  /*1080*/  @P0 BRA `(.L_x_35) ;  /* 0x00000000000c0947 */ /* 0x000fea0003800000 */
[----:B------:R0:W-:Y:S01]  /*1090*/  UTMACMDFLUSH ;  /* 0x00000000000079b7 */ /* 0x0001e20000000000 */
[----:B------:R-:W-:Y:S05]  /*10a0*/  @P0 BRA `(.L_x_35) ;  /* 0x0000000000040947 */ /* 0x000fea0003800000 */
[----:B------:R-:W-:-:S04]  /*10b0*/  DEPBAR.LE SB0, 0x0 ;  /* 0x000080000000791a */ /* 0x000fc80000000000 */
.L_x_35:
[----:B------:R-:W-:Y:S05]  /*10c0*/  WARPSYNC.ALL ;  /* 0x0000000000007948 */ /* 0x000fea0003800000 */
[----:B------:R-:W-:Y:S01]  /*10d0*/  NOP ;  /* 0x0000000000007918 */ /* 0x000fe20000000000 */
[----:B----4-:R-:W-:Y:S06]  /*10e0*/  BAR.SYNC.DEFER_BLOCKING 0x0 ;  /* 0x0000000000007b1d */ /* 0x010fec0000010000 */
[----:B------:R-:W-:Y:S02]  /*10f0*/  BSSY.RECONVERGENT B3, `(.L_x_36) ;  /* 0x000000b000037945 */ /* 0x000fe40003800200 */
[----:B------:R-:W-:Y:S06]  /*1100*/  BAR.SYNC.DEFER_BLOCKING 0x0 ;  /* 0x0000000000007b1d */ /* 0x000fec0000010000 */
[----:B------:R4:W-:Y:S01]  /*1110*/  @!P0 STS [R10], RZ ;  /* 0x000000ff0a008388 */ /* 0x0009e20000000800 */
[----:B------:R-:W-:Y:S01]  /*1120*/  NOP ;  /* 0x0000000000007918 */ /* 0x000fe20000000000 */
[----:B------:R-:W-:Y:S05]  /*1130*/  @P3 BRA `(.L_x_37) ;  /* 0x0000000000183947 */ /* 0x000fea0003800000 */
[----:B---3-5:R-:W3:Y:S01]  /*1140*/  LDS R2, [UR9+0x8] ;  /* 0x00000809ff027984 */ /* 0x028ee20008000800 */
[----:B------:R-:W5:Y:S01]  /*1150*/  LDC.64 R6, c[0x0][0x390] ;  /* 0x0000e400ff067b82 */ /* 0x000f620000000a00 */
[----:B------:R-:W-:Y:S02]  /*1160*/  IMAD.MOV.U32 R3, RZ, RZ, 0x70 ;  /* 0x00000070ff037424 */ /* 0x000fe400078e00ff */
[----:B-----5:R5:W-:Y:S03]  /*1170*/  STS.64 [UR9], R6 ;  /* 0x00000006ff007988 */ /* 0x020be60008000a09 */
[----:B---3--:R-:W-:-:S05]  /*1180*/  LOP3.LUT R2, R2, 0x10, R3, 0xd8, !PT ;  /* 0x0000001002027812 */ /* 0x008fca00078ed803 */
[----:B------:R5:W-:Y:S02]  /*1190*/  STS [UR9+0x8], R2 ;  /* 0x00000802ff007988 */ /* 0x000be40008000809 */
.L_x_37:
[----:B---3--:R-:W-:Y:S05]  /*11a0*/  BSYNC.RECONVERGENT B3 ;  /* 0x0000000000037941 */ /* 0x008fea0003800200 */
.L_x_36:
[----:B------:R-:W-:Y:S04]  /*11b0*/  BSSY.RECONVERGENT B4, `(.L_x_38) ;  /* 0x0000011000047945 */ /* 0x000fe80003800200 */
[----:B------:R-:W-:Y:S04]  /*11c0*/  BSSY.RELIABLE B3, `(.L_x_39) ;  /* 0x000000e000037945 */ /* 0x000fe80003800100 */
[----:B------:R-:W-:Y:S05]  /*11d0*/  @P3 BRA `(.L_x_40) ;  /* 0x0000000000243947 */ /* 0x000fea0003800000 */
[----:B-----5:R-:W3:Y:S01]  /*11e0*/  LDS R2, [UR9+0x34] ;  /* 0x00003409ff027984 */ /* 0x020ee20008000800 */
[----:B------:R-:W-:-:S05]  /*11f0*/  IMAD.MOV.U32 R3, RZ, RZ, 0x3f000000 ;  /* 0x3f000000ff037424 */ /* 0x000fca00078e00ff */
[----:B---3--:R-:W-:-:S05]  /*1200*/  LOP3.LUT R2, R2, 0xff000000, R3, 0xb8, !PT ;  /* 0xff00000002027812 */ /* 0x008fca00078eb803 */
[----:B------:R3:W-:Y:S01]  /*1210*/  STS [UR9+0x34], R2 ;  /* 0x00003402ff007988 */ /* 0x0007e20008000809 */
[----:B------:R-:W-:Y:S05]  /*1220*/  @P3 BRA `(.L_x_41) ;  /* 0x00000000001c3947 */ /* 0x000fea0003800000 */
[----:B---3--:R-:W3:Y:S01]  /*1230*/  LDS R2, [UR9+0x38] ;  /* 0x00003809ff027984 */ /* 0x008ee20008000800 */
[----:B------:R-:W-:-:S05]  /*1240*/  IMAD.MOV.U32 R3, RZ, RZ, 0x7f ;  /* 0x0000007fff037424 */ /* 0x000fca00078e00ff */
[----:B---3--:R-:W-:-:S05]  /*1250*/  LOP3.LUT R2, R2, 0xff, R3, 0xb8, !PT ;  /* 0x000000ff02027812 */ /* 0x008fca00078eb803 */
[----:B------:R3:W-:Y:S02]  /*1260*/  STS [UR9+0x38], R2 ;  /* 0x00003802ff007988 */ /* 0x0007e40008000809 */
.L_x_40:
[----:B------:R-:W-:Y:S05]  /*1270*/  @P3 BREAK.RELIABLE B3 ;  /* 0x0000000000033942 */ /* 0x000fea0003800100 */
[----:B------:R-:W-:Y:S05]  /*1280*/  @P3 BRA `(.L_x_42) ;  /* 0x00000000000c3947 */ /* 0x000fea0003800000 */
[----:B------:R2:W-:Y:S02]  /*1290*/  STS [UR9+0x20], R5 ;  /* 0x00002005ff007988 */ /* 0x0005e40008000809 */
.L_x_41:
[----:B------:R-:W-:Y:S05]  /*12a0*/  BSYNC.RELIABLE B3 ;  /* 0x0000000000037941 */ /* 0x000fea0003800100 */
.L_x_39:
[----:B------:R2:W-:Y:S02]  /*12b0*/  @!P3 STS [UR9+0x24], R4 ;  /* 0x00002404ff00b988 */ /* 0x0005e40008000809 */
.L_x_42:
[----:B------:R-:W-:Y:S05]  /*12c0*/  BSYNC.RECONVERGENT B4 ;  /* 0x0000000000047941 */ /* 0x000fea0003800200 */
.L_x_38:
[----:B------:R-:W-:Y:S05]  /*12d0*/  WARPSYNC.ALL ;  /* 0x0000000000007948 */ /* 0x000fea0003800000 */
[----:B------:R-:W-:Y:S01]  /*12e0*/  NOP ;  /* 0x0000000000007918 */ /* 0x000fe20000000000 */
[----:B------:R-:W-:Y:S04]  /*12f0*/  BSSY.RECONVERGENT B4, `(.L_x_43) ;  /* 0x000000e000047945 */ /* 0x000fe80003800200 */
[----:B------:R-:W-:Y:S05]  /*1300*/  @P3 BRA `(.L_x_44) ;  /* 0x0000000000303947 */ /* 0x000fea0003800000 */
[----:B------:R-:W2:Y:S02]  /*1310*/  LDS R3, [UR9+0x34] ;  /* 0x00003409ff037984 */ /* 0x000ea40008000800 */
[----:B--2---:R-:W2:Y:S02]  /*1320*/  LDC.64 R4, c[0x0][0x3b8] ;  /* 0x0000ee00ff047b82 */ /* 0x004ea40000000a00 */
[----:B---3-5:R-:W3:Y:S01]  /*1330*/  LDS R2, [UR9+0x1c] ;  /* 0x00001c09ff027984 */ /* 0x028ee20008000800 */
[C---:B--2---:R-:W-:Y:S01]  /*1340*/  SHF.L.U64.HI R5, R4.reuse, 0x1, R5 ;  /* 0x0000000104057819 */ /* 0x044fe20000010205 */
[----:B------:R-:W-:-:S03]  /*1350*/  IMAD.SHL.U32 R4, R4, 0x2, RZ ;  /* 0x0000000204047824 */ /* 0x000fc600078e00ff */
[--C-:B------:R-:W-:Y:S02]  /*1360*/  SHF.R.U32.HI R7, RZ, 0x4, R5.reuse ;  /* 0x00000004ff077819 */ /* 0x100fe40000011605 */
[----:B------:R-:W-:-:S05]  /*1370*/  SHF.R.U64 R4, R4, 0x4, R5 ;  /* 0x0000000404047819 */ /* 0x000fca0000001205 */
[----:B------:R2:W-:Y:S01]  /*1380*/  STS [UR9+0xc], R4 ;  /* 0x00000c04ff007988 */ /* 0x0005e20008000809 */
[----:B------:R-:W-:Y:S02]  /*1390*/  LOP3.LUT R3, R3, 0x7, RZ, 0xb8, !PT ;  /* 0x0000000703037812 */ /* 0x000fe400078eb8ff */
[----:B---3--:R-:W-:-:S03]  /*13a0*/  LOP3.LUT R2, R2, 0xf, R7, 0xb8, !PT ;  /* 0x0000000f02027812 */ /* 0x008fc600078eb807 */
[----:B------:R2:W-:Y:S04]  /*13b0*/  STS [UR9+0x34], R3 ;  /* 0x00003403ff007988 */ /* 0x0005e80008000809 */
[----:B------:R2:W-:Y:S02]  /*13c0*/  STS [UR9+0x1c], R2 ;  /* 0x00001c02ff007988 */ /* 0x0005e40008000809 */
.L_x_44:
[----:B------:R-:W-:Y:S05]  /*13d0*/  BSYNC.RECONVERGENT B4 ;  /* 0x0000000000047941 */ /* 0x000fea0003800200 */
.L_x_43:
[----:B------:R-:W-:Y:S04]  /*13e0*/  BSSY.RECONVERGENT B5, `(.L_x_45) ;  /* 0x000001a000057945 */ /* 0x000fe80003800200 */
[----:B------:R-:W-:Y:S04]  /*13f0*/  BSSY.RELIABLE B4, `(.L_x_46) ;  /* 0x0000015000047945 */ /* 0x000fe80003800100 */
[----:B------:R-:W-:Y:S05]  /*1400*/  @P3 BRA `(.L_x_47) ;  /* 0x0000000000203947 */ /* 0x000fea0003800000 */
[----:B--23-5:R-:W2:Y:S02]  /*1410*/  LDS R2, [UR9+0x34] ;  /* 0x00003409ff027984 */ /* 0x02cea40008000800 */
[----:B--2---:R-:W-:-:S05]  /*1420*/  LOP3.LUT R2, R2, 0x38, RZ, 0xb8, !PT ;  /* 0x0000003802027812 */ /* 0x004fca00078eb8ff */
[----:B------:R2:W-:Y:S01]  /*1430*/  STS [UR9+0x34], R2 ;  /* 0x00003402ff007988 */ /* 0x0005e20008000809 */
[----:B------:R-:W-:Y:S05]  /*1440*/  @P3 BRA `(.L_x_48) ;  /* 0x0000000000203947 */ /* 0x000fea0003800000 */
[----:B--2---:R-:W2:Y:S01]  /*1450*/  LDS R2, [UR9+0x8] ;  /* 0x00000809ff027984 */ /* 0x004ea20008000800 */
[----:B------:R-:W-:-:S05]  /*1460*/  IMAD.MOV.U32 R3, RZ, RZ, 0x780 ;  /* 0x00000780ff037424 */ /* 0x000fca00078e00ff */
[----:B--2---:R-:W-:-:S05]  /*1470*/  LOP3.LUT R2, R2, 0x500, R3, 0xd8, !PT ;  /* 0x0000050002027812 */ /* 0x004fca00078ed803 */
[----:B------:R2:W-:Y:S02]  /*1480*/  STS [UR9+0x8], R2 ;  /* 0x00000802ff007988 */ /* 0x0005e40008000809 */
.L_x_47:
[----:B------:R-:W-:Y:S05]  /*1490*/  @P3 BRA `(.L_x_49) ;  /* 0x0000000000283947 */ /* 0x000fea0003800000 */
[----:B--23-5:R-:W2:Y:S02]  /*14a0*/  LDS R2, [UR9+0x8] ;  /* 0x00000809ff027984 */ /* 0x02cea40008000800 */
[----:B--2---:R-:W-:-:S05]  /*14b0*/  LOP3.LUT R2, R2, 0x1800, RZ, 0xb8, !PT ;  /* 0x0000180002027812 */ /* 0x004fca00078eb8ff */
[----:B------:R3:W-:Y:S02]  /*14c0*/  STS [UR9+0x8], R2 ;  /* 0x00000802ff007988 */ /* 0x0007e40008000809 */
.L_x_48:
[----:B------:R-:W-:Y:S05]  /*14d0*/  @P3 BREAK.RELIABLE B4 ;  /* 0x0000000000043942 */ /* 0x000fea0003800100 */
[----:B------:R-:W-:Y:S05]  /*14e0*/  @P3 BRA `(.L_x_50) ;  /* 0x0000000000243947 */ /* 0x000fea0003800000 */
[----:B--23--:R-:W2:Y:S01]  /*14f0*/  LDS R2, [UR9+0x8] ;  /* 0x00000809ff027984 */ /* 0x00cea20008000800 */
[----:B------:R-:W-:-:S05]  /*1500*/  IMAD.MOV.U32 R3, RZ, RZ, 0x6000 ;  /* 0x00006000ff037424 */ /* 0x000fca00078e00ff */
[----:B--2---:R-:W-:-:S04]  /*1510*/  LOP3.LUT R2, R2, 0x6000, R3, 0xd8, !PT ;  /* 0x0000600002027812 */ /* 0x004fc800078ed803 */
[----:B------:R-:W-:-:S05]  /*1520*/  LOP3.LUT R2, R2, 0x400000, RZ, 0xb8, !PT ;  /* 0x0040000002027812 */ /* 0x000fca00078eb8ff */
[----:B------:R2:W-:Y:S02]  /*1530*/  STS [UR9+0x8], R2 ;  /* 0x00000802ff007988 */ /* 0x0005e40008000809 */
.L_x_49:
[----:B------:R-:W-:Y:S05]  /*1540*/  BSYNC.RELIABLE B4 ;  /* 0x0000000000047941 */ /* 0x000fea0003800100 */
.L_x_46:
[----:B--23-5:R-:W2:Y:S02]  /*1550*/  @!P3 LDS R2, [UR9+0x8] ;  /* 0x00000809ff02b984 */ /* 0x02cea40008000800 */
[----:B--2---:R-:W-:-:S05]  /*1560*/  @!P3 LOP3.LUT R2, R2, 0x8000, RZ, 0xb8, !PT ;  /* 0x000080000202b812 */ /* 0x004fca00078eb8ff */
[----:B------:R5:W-:Y:S02]  /*1570*/  @!P3 STS [UR9+0x8], R2 ;  /* 0x00000802ff00b988 */ /* 0x000be40008000809 */
.L_x_50:
[----:B------:R-:W-:Y:S05]  /*1580*/  BSYNC.RECONVERGENT B5 ;  /* 0x0000000000057941 */ /* 0x000fea0003800200 */
.L_x_45:
[----:B------:R-:W-:Y:S05]  /*1590*/  WARPSYNC.ALL ;  /* 0x0000000000007948 */ /* 0x000fea0003800000 */
[----:B------:R-:W-:Y:S01]  /*15a0*/  NOP ;  /* 0x0000000000007918 */ /* 0x000fe20000000000 */
[----:B------:R-:W-:-:S04]  /*15b0*/  UIADD3 UR4, UPT, UPT, UR4, 0x100, URZ ;  /* 0x0000010004047890 */ /* 0x000fc8000fffe0ff */
[----:B------:R-:W-:-:S04]  /*15c0*/  UIADD3 UR10, UP0, UPT, UR4, UR10, URZ ;  /* 0x0000000a040a7290 */ /* 0x000fc8000ff1e0ff */
[----:B------:R-:W-:Y:S01]  /*15d0*/  ULEA.HI.X.SX32 UR11, UR4, UR11, 0x1, UP0 ;  /* 0x0000000b040b7291 */ /* 0x000fe200080f0eff */
[----:B------:R-:W-:Y:S11]  /*15e0*/  @P0 BRA `(.L_x_51) ;  /* 0x0000000000300947 */ /* 0x000ff60003800000 */
[----:B--23-5:R-:W2:Y:S01]  /*15f0*/  S2R R2, SR_LANEID ;  /* 0x0000000000027919 */ /* 0x02cea20000000000 */
[----:B------:R-:W-:Y:S05]  /*1600*/  WARPSYNC.ALL ;  /* 0x0000000000007948 */ /* 0x000fea0003800000 */
[----:B------:R-:W-:Y:S01]  /*1610*/  NOP ;  /* 0x0000000000007918 */ /* 0x000fe20000000000 */
[----:B--2---:R-:W-:-:S05]  /*1620*/  IMAD.SHL.U32 R4, R2, 0x4, RZ ;  /* 0x0000000402047824 */ /* 0x004fca00078e00ff */
[----:B------:R-:W2:Y:S01]  /*1630*/  LDS R5, [R4+UR9] ;  /* 0x0000000904057984 */ /* 0x000ea20008000800 */
[----:B------:R-:W-:-:S05]  /*1640*/  IADD3 R2, P1, PT, R4, UR10, RZ ;  /* 0x0000000a04027c10 */ /* 0x000fca000ff3e0ff */
[----:B------:R-:W-:-:S05]  /*1650*/  IMAD.X R3, RZ, RZ, UR11, P1 ;  /* 0x0000000bff037e24 */ /* 0x000fca00088e06ff */
[----:B--2---:R2:W3:Y:S01]  /*1660*/  ATOMG.E.EXCH.STRONG.GPU PT, RZ, [R2], R5 ;  /* 0x0000000502ff73a8 */ /* 0x0044e200041ee100 */
[----:B------:R-:W-:-:S04]  /*1670*/  DEPBAR {5,4,3,2,1,0} ;  /* 0x0000003f0000791a */ /* 0x000fc80000000000 */
[----:B------:R-:W5:Y:S02]  /*1680*/  CCTL.E.C.LDCU.IV.DEEP [UR10] ;  /* 0x000000000a007540 */ /* 0x000f640009c08000 */
[----:B-----5:R2:W-:Y:S01]  /*1690*/  UTMACCTL.IV [UR10] ;  /* 0x000000000a0079b9 */ /* 0x0205e20008000000 */
[----:B------:R-:W-:Y:S01]  /*16a0*/  NOP ;  /* 0x0000000000007918 */ /* 0x000fe20000000000 */
.L_x_51:
[----:B------:R-:W-:Y:S05]  /*16b0*/  @P0 BRA `(.L_x_52) ;  /* 0x00000000000c0947 */ /* 0x000fea0003800000 */
[----:B------:R0:W-:Y:S01]  /*16c0*/  UTMACMDFLUSH ;  /* 0x00000000000079b7 */ /* 0x0001e20000000000 */
[----:B------:R-:W-:Y:S05]  /*16d0*/  @P0 BRA `(.L_x_52) ;  /* 0x0000000000040947 */ /* 0x000fea0003800000 */
[----:B------:R-:W-:-:S04]  /*16e0*/  DEPBAR.LE SB0, 0x0 ;  /* 0x000080000000791a */ /* 0x000fc80000000000 */
.L_x_52:
[----:B------:R-:W-:Y:S05]  /*16f0*/  WARPSYNC.ALL ;  /* 0x0000000000007948 */ /* 0x000fea0003800000 */
[----:B------:R-:W-:Y:S01]  /*1700*/  NOP ;  /* 0x0000000000007918 */ /* 0x000fe20000000000 */
[----:B---3--:R-:W-:Y:S01]  /*1710*/  BAR.SYNC.DEFER_BLOCKING 0x0 ;  /* 0x0000000000007b1d */ /* 0x008fe20000010000 */
[----:B--2--5:R-:W-:Y:S01]  /*1720*/  SHF.R.U32.HI R2, RZ, 0x5, R0 ;  /* 0x00000005ff027819 */ /* 0x024fe20000011600 */
[----:B------:R-:W-:-:S03]  /*1730*/  USHF.L.U32 UR23, UR23, 0x7, URZ ;  /* 0x0000000717177899 */ /* 0x000fc600080006ff */
[----:B------:R-:W-:Y:S01]  /*1740*/  R2UR UR12, R2 ;  /* 0x00000000020c72ca */ /* 0x000fe200000e0000 */
[----:B------:R-:W-:Y:S01]  /*1750*/  VOTEU.ALL UP0, P3 ;  /* 0x0000000000ff7886 */ /* 0x000fe20001800000 */
[----:B------:R-:W-:Y:S01]  /*1760*/  UMOV UR4, 0x1 ;  /* 0x0000000100047882 */ /* 0x000fe20000000000 */
[----:B------:R-:W-:Y:S01]  /*1770*/  VOTEU.ALL UP1, P3 ;  /* 0x0000000000ff7886 */ /* 0x000fe20001820000 */
[----:B------:R-:W-:Y:S02]  /*1780*/  BSSY.RECONVERGENT B5, `(.L_x_53) ;  /* 0x0000018000057945 */ /* 0x000fe40003800200 */
[----:B------:R-:W-:-:S04]  /*1790*/  @!UP0 UIADD3 UR16, UPT, UPT, -UR4, 0x100000, URZ ;  /* 0x0010000004108890 */ /* 0x000fc8000fffe1ff */
[----:B------:R-:W-:Y:S02]  /*17a0*/  @!UP0 USHF.L.U32 UR17, UR16, 0xb, URZ ;  /* 0x0000000b10118899 */ /* 0x000fe400080006ff */
[----:B------:R-:W-:Y:S02]  /*17b0*/  @!UP0 USHF.L.U32 UR16, UR16, 0x1, URZ ;  /* 0x0000000110108899 */ /* 0x000fe400080006ff */
[----:B------:R-:W-:-:S04]  /*17c0*/  @!UP0 UIADD3 UR4, UPT, UPT, -UR4, 0x100000, URZ ;  /* 0x0010000004048890 */ /* 0x000fc8000fffe1ff */
[----:B------:R-:W-:Y:S02]  /*17d0*/  @!UP0 USHF.L.U32 UR5, UR4, 0xb, URZ ;  /* 0x0000000b04058899 */ /* 0x000fe400080006ff */
[----:B------:R-:W-:Y:S01]  /*17e0*/  @!UP0 USHF.L.U32 UR4, UR4, 0x1, URZ ;  /* 0x0000000104048899 */ /* 0x000fe200080006ff */
[----:B------:R-:W-:Y:S01]  /*17f0*/  VOTEU.ALL UP0, P3 ;  /* 0x0000000000ff7886 */ /* 0x000fe20001800000 */
[----:B------:R-:W2:Y:S04]  /*1800*/  FENCE.VIEW.ASYNC.S ;  /* 0x00000000000073c6 */ /* 0x000ea80000000000 */
[----:B--2---:R2:W3:Y:S06]  /*1810*/  @!UP0 SYNCS.EXCH.64 URZ, [UR9+0x40000], UR16 ;  /* 0x0400001009ff85b2 */ /* 0x0044ec0008000100 */
[----:B------:R2:W3:Y:S02]  /*1820*/  @!UP1 SYNCS.EXCH.64 URZ, [UR9+0x40020], UR4 ;  /* 0x0400200409ff95b2 */ /* 0x0004e40008000100 */
[----:B---3--:R-:W-:Y:S06]  /*1830*/  BAR.SYNC.DEFER_BLOCKING 0x0 ;  /* 0x0000000000007b1d */ /* 0x008fec0000010000 */
[----:B------:R-:W-:Y:S05]  /*1840*/  @P3 BRA `(.L_x_54) ;  /* 0x00000000002c3947 */ /* 0x000fea0003800000 */
[----:B--2---:R-:W-:Y:S02]  /*1850*/  UMOV UR4, 0x1 ;  /* 0x0000000100047882 */ /* 0x004fe40000000000 */
[----:B------:R-:W-:-:S04]  /*1860*/  UIADD3 UR16, UPT, UPT, -UR4, 0x100000, URZ ;  /* 0x0010000004107890 */ /* 0x000fc8000fffe1ff */
[----:B------:R-:W-:Y:S02]  /*1870*/  USHF.L.U32 UR17, UR16, 0xb, URZ ;  /* 0x0000000b10117899 */ /* 0x000fe400080006ff */
[----:B------:R-:W-:Y:S02]  /*1880*/  USHF.L.U32 UR16, UR16, 0x1, URZ ;  /* 0x0000000110107899 */ /* 0x000fe400080006ff */
[----:B------:R-:W-:-:S04]  /*1890*/  UIADD3 UR4, UPT, UPT, -UR4, 0x100000, URZ ;  /* 0x0010000004047890 */ /* 0x000fc8000fffe1ff */
[----:B------:R-:W-:Y:S02]  /*18a0*/  USHF.L.U32 UR5, UR4, 0xb, URZ ;  /* 0x0000000b04057899 */ /* 0x000fe400080006ff */
[----:B------:R-:W-:Y:S01]  /*18b0*/  USHF.L.U32 UR4, UR4, 0x1, URZ ;  /* 0x0000000104047899 */ /* 0x000fe200080006ff */
[----:B------:R-:W2:Y:S03]  /*18c0*/  FENCE.VIEW.ASYNC.S ;  /* 0x00000000000073c6 */ /* 0x000ea60000000000 */
[----:B--2---:R3:W5:Y:S08]  /*18d0*/  SYNCS.EXCH.64 URZ, [UR9+0x40008], UR16 ;  /* 0x0400081009ff75b2 */ /* 0x0047700008000100 */
[----:B------:R3:W2:Y:S02]  /*18e0*/  SYNCS.EXCH.64 URZ, [UR9+0x40028], UR4 ;  /* 0x0400280409ff75b2 */ /* 0x0006a40008000100 */
[----:B---3--:R-:W-:Y:S01]  /*18f0*/  NOP ;  /* 0x0000000000007918 */ /* 0x008fe20000000000 */
.L_x_54:
[----:B--2---:R-:W-:Y:S05]  /*1900*/  BSYNC.RECONVERGENT B5 ;  /* 0x0000000000057941 */ /* 0x004fea0003800200 */
.L_x_53:
[----:B-----5:R-:W-:Y:S06]  /*1910*/  BAR.SYNC.DEFER_BLOCKING 0x0 ;  /* 0x0000000000007b1d */ /* 0x020fec0000010000 */
[----:B------:R-:W-:Y:S04]  /*1920*/  BSSY.RECONVERGENT B5, `(.L_x_55) ;  /* 0x000000d000057945 */ /* 0x000fe80003800200 */
[----:B------:R-:W-:Y:S05]  /*1930*/  @P3 BRA `(.L_x_56) ;  /* 0x00000000002c3947 */ /* 0x000fea0003800000 */
[----:B------:R-:W-:Y:S02]  /*1940*/  UMOV UR4, 0x1 ;  /* 0x0000000100047882 */ /* 0x000fe40000000000 */
[----:B------:R-:W-:-:S04]  /*1950*/  UIADD3 UR16, UPT, UPT, -UR4, 0x100000, URZ ;  /* 0x0010000004107890 */ /* 0x000fc8000fffe1ff */
[----:B------:R-:W-:Y:S02]  /*1960*/  USHF.L.U32 UR17, UR16, 0xb, URZ ;  /* 0x0000000b10117899 */ /* 0x000fe400080006ff */
[----:B------:R-:W-:Y:S02]  /*1970*/  USHF.L.U32 UR16, UR16, 0x1, URZ ;  /* 0x0000000110107899 */ /* 0x000fe400080006ff */
[----:B------:R-:W-:-:S04]  /*1980*/  UIADD3 UR4, UPT, UPT, -UR4, 0x100000, URZ ;  /* 0x0010000004047890 */ /* 0x000fc8000fffe1ff */
[----:B------:R-:W-:Y:S02]  /*1990*/  USHF.L.U32 UR5, UR4, 0xb, URZ ;  /* 0x0000000b04057899 */ /* 0x000fe400080006ff */
[----:B------:R-:W-:Y:S01]  /*19a0*/  USHF.L.U32 UR4, UR4, 0x1, URZ ;  /* 0x0000000104047899 */ /* 0x000fe200080006ff */
[----:B------:R-:W2:Y:S03]  /*19b0*/  FENCE.VIEW.ASYNC.S ;  /* 0x00000000000073c6 */ /* 0x000ea60000000000 */
[----:B--2---:R2:W3:Y:S08]  /*19c0*/  SYNCS.EXCH.64 URZ, [UR9+0x40010], UR16 ;  /* 0x0400101009ff75b2 */ /* 0x0044f00008000100 */
[----:B------:R2:W5:Y:S01]  /*19d0*/  SYNCS.EXCH.64 URZ, [UR9+0x40030], UR4 ;  /* 0x0400300409ff75b2 */ /* 0x0005620008000100 */
[----:B------:R-:W-:Y:S01]  /*19e0*/  NOP ;  /* 0x0000000000007918 */ /* 0x000fe20000000000 */
.L_x_56:
[----:B--2---:R-:W-:Y:S05]  /*19f0*/  BSYNC.RECONVERGENT B5 ;  /* 0x0000000000057941 */ /* 0x004fea0003800200 */
.L_x_55:
[----:B---3-5:R-:W-:Y:S01]  /*1a00*/  BAR.SYNC.DEFER_BLOCKING 0x0 ;  /* 0x0000000000007b1d */ /* 0x028fe20000010000 */
[----:B------:R-:W-:Y:S01]  /*1a10*/  UIADD3 UR13, UPT, UPT, UR9, 0x40020, URZ ;  /* 0x00040020090d7890 */ /* 0x000fe2000fffe0ff */
[----:B------:R-:W-:Y:S01]  /*1a20*/  ISETP.GE.AND P0, PT, R12, 0x1, PT ;  /* 0x000000010c00780c */ /* 0x000fe20003f06270 */
[----:B------:R-:W-:-:S03]  /*1a30*/  USHF.L.U32 UR27, UR14, 0x7, URZ ;  /* 0x000000070e1b7899 */ /* 0x000fc600080006ff */
        /* <DEDUP_REMOVED lines=13> */
.L_x_58:
[----:B--2---:R-:W-:Y:S05]  /*1b10*/  BSYNC.RECONVERGENT B5 ;  /* 0x0000000000057941 */ /* 0x004fea0003800200 */
.L_x_57:
[----:B------:R-:W-:Y:S05]  /*1b20*/  @!P0 BRA `(.L_x_59) ;  /* 0x0000000c00448947 */ /* 0x000fea0003800000 */
[----:B---3-5:R-:W-:Y:S01]  /*1b30*/  BAR.SYNC.DEFER_BLOCKING 0x0 ;  /* 0x0000000000007b1d */ /* 0x028fe20000010000 */
[----:B------:R-:W-:Y:S01]  /*1b40*/  @!P3 IMAD.MOV.U32 R2, RZ, RZ, 0x10000 ;  /* 0x00010000ff02b424 */ /* 0x000fe200078e00ff */
[----:B------:R-:W-:Y:S01]  /*1b50*/  ELECT P1, URZ, PT ;  /* 0x0000000000ff782f */ /* 0x000fe20003820000 */
[----:B------:R-:W-:-:S03]  /*1b60*/  ULOP3.LUT UR4, UR12, 0x1, URZ, 0xc0, !UPT ;  /* 0x000000010c047892 */ /* 0x000fc6000f8ec0ff */
[C---:B------:R-:W-:Y:S02]  /*1b70*/  ISETP.LT.U32.AND P1, PT, R132.reuse, 0x40, P1 ;  /* 0x000000408400780c */ /* 0x040fe40000f21070 */
[----:B------:R-:W-:Y:S01]  /*1b80*/  ELECT P0, URZ, PT ;  /* 0x0000000000ff782f */ /* 0x000fe20003800000 */
[----:B------:R-:W-:Y:S02]  /*1b90*/  ULEA UR24, UR4, UR9, 0xe ;  /* 0x0000000904187291 */ /* 0x000fe4000f8e70ff */
[----:B------:R-:W-:Y:S01]  /*1ba0*/  USHF.L.U32 UR26, UR4, 0x6, URZ ;  /* 0x00000006041a7899 */ /* 0x000fe200080006ff */
[----:B------:R-:W-:-:S06]  /*1bb0*/  ISETP.LT.U32.AND P0, PT, R132, 0x40, P0 ;  /* 0x000000408400780c */ /* 0x000fcc0000701070 */
[----:B------:R-:W-:Y:S01]  /*1bc0*/  UMOV UR22, UR26 ;  /* 0x0000001a00167c82 */ /* 0x000fe20008000000 */
[----:B------:R-:W-:Y:S01]  /*1bd0*/  VOTEU.ANY UP0, P1 ;  /* 0x0000000000ff7886 */ /* 0x000fe20000800100 */
[----:B------:R2:W-:Y:S01]  /*1be0*/  @!P3 SYNCS.ARRIVE.TRANS64 RZ, [UR9+0x40000], R2 ;  /* 0x04000002ffffb9a7 */ /* 0x0005e20008000009 */
[----:B------:R3:W-:Y:S06]  /*1bf0*/  MEMBAR.ALL.CTA ;  /* 0x0000000000007992 */ /* 0x0007ec0000008000 */
[----:B---3--:R-:W3:Y:S01]  /*1c00*/  FENCE.VIEW.ASYNC.S ;  /* 0x00000000000073c6 */ /* 0x008ee20000000000 */
[----:B------:R-:W-:Y:S01]  /*1c10*/  @UP0 UIADD3 UR25, UPT, UPT, UR9, 0x40000, URZ ;  /* 0x0004000009190890 */ /* 0x000fe2000fffe0ff */
[----:B---3--:R-:W-:Y:S01]  /*1c20*/  VOTEU.ANY UP0, P1 ;  /* 0x0000000000ff7886 */ /* 0x008fe20000800100 */
[----:B------:R-:W-:-:S05]  /*1c30*/  VOTEU.ANY UP1, P0 ;  /* 0x0000000000ff7886 */ /* 0x000fca0000020100 */
[----:B------:R-:W-:Y:S02]  /*1c40*/  @UP1 UIADD3 UR20, UPT, UPT, UR24, 0x20000, URZ ;  /* 0x0002000018141890 */ /* 0x000fe4000fffe0ff */
[----:B------:R-:W-:Y:S01]  /*1c50*/  @UP1 UIADD3 UR21, UPT, UPT, UR9, 0x40000, URZ ;  /* 0x0004000009151890 */ /* 0x000fe2000fffe0ff */
[----:B------:R-:W-:Y:S01]  /*1c60*/  VOTEU.ANY UP1, P0 ;  /* 0x0000000000ff7886 */ /* 0x000fe20000020100 */
[----:B------:R-:W-:Y:S06]  /*1c70*/  BAR.SYNC.DEFER_BLOCKING 0x0 ;  /* 0x0000000000007b1d */ /* 0x000fec0000010000 */
[----:B------:R2:W-:Y:S01]  /*1c80*/  @UP0 UTMALDG.2D [UR24], [UR6] ;  /* 0x00000018060005b4 */ /* 0x0005e20008008000 */
[----:B------:R-:W-:Y:S01]  /*1c90*/  UISETP.NE.U32.AND UP0, UPT, UR12, URZ, UPT ;  /* 0x000000ff0c00728c */ /* 0x000fe2000bf05070 */
[----:B------:R-:W-:Y:S06]  /*1ca0*/  BAR.SYNC.DEFER_BLOCKING 0x0 ;  /* 0x0000000000007b1d */ /* 0x000fec0000010000 */
[----:B------:R2:W-:Y:S02]  /*1cb0*/  @UP1 UTMALDG.2D [UR20], [UR42] ;  /* 0x000000142a0015b4 */ /* 0x0005e40008008000 */
[----:B------:R-:W-:Y:S06]  /*1cc0*/  BAR.SYNC.DEFER_BLOCKING 0x0 ;  /* 0x0000000000007b1d */ /* 0x000fec0000010000 */
[----:B------:R-:W3:Y:S02]  /*1cd0*/  SYNCS.PHASECHK.TRANS64.TRYWAIT P0, [UR9+0x40000], RZ ;  /* 0x040000ffff0075a7 */ /* 0x000ee40008001109 */
[----:B--23--:R-:W-:Y:S05]  /*1ce0*/  @!P0 BRA `(.L_x_60) ;  /* 0x0000001400a08947 */ /* 0x00cfea0003800000 */
.L_x_78:
[----:B------:R-:W-:Y:S05]  /*1cf0*/  BRA.U UP0, `(.L_x_61) ;  /* 0x0000000100c87547 */ /* 0x000fea000b800000 */
[----:B------:R-:W-:Y:S02]  /*1d00*/  USHF.R.U32.HI UR14, URZ, 0x4, UR9 ;  /* 0x00000004ff0e7899 */ /* 0x000fe40008011609 */
[----:B------:R-:W-:Y:S02]  /*1d10*/  UIADD3 UR15, UPT, UPT, UR9, 0x20000, URZ ;  /* 0x00020000090f7890 */ /* 0x000fe4000fffe0ff */
[----:B------:R-:W-:Y:S02]  /*1d20*/  USGXT.U32 UR14, UR14, 0xe ;  /* 0x0000000e0e0e789a */ /* 0x000fe40008000000 */
[----:B------:R-:W-:Y:S02]  /*1d30*/  USHF.R.U32.HI UR15, URZ, 0x4, UR15 ;  /* 0x00000004ff0f7899 */ /* 0x000fe4000801160f */
[----:B------:R-:W-:Y:S02]  /*1d40*/  UIADD3 UR48, UP0, UPT, UR14, 0x2, URZ ;  /* 0x000000020e307890 */ /* 0x000fe4000ff1e0ff */
[----:B------:R-:W-:Y:S01]  /*1d50*/  USGXT.U32 UR16, UR15, 0xe ;  /* 0x0000000e0f10789a */ /* 0x000fe20008000000 */
[----:B------:R-:W-:Y:S01]  /*1d60*/  UMOV UR4, URZ ;  /* 0x000000ff00047c82 */ /* 0x000fe20008000000 */
[----:B------:R-:W-:Y:S01]  /*1d70*/  UMOV UR5, URZ ;  /* 0x000000ff00057c82 */ /* 0x000fe20008000000 */
[----:B------:R-:W-:-:S02]  /*1d80*/  UIADD3.X UR49, UPT, UPT, UR4, 0x40004040, URZ, UP0, !UPT ;  /* 0x4000404004317890 */ /* 0x000fc400087fe4ff */
[----:B------:R-:W-:Y:S02]  /*1d90*/  UIADD3 UR50, UP0, UPT, UR16, 0x2, URZ ;  /* 0x0000000210327890 */ /* 0x000fe4000ff1e0ff */
[----:B------:R-:W-:Y:S02]  /*1da0*/  UIADD3.64 UR24, UPT, UPT, UR48, 0x4, URZ ;  /* 0x0000000430187897 */ /* 0x000fe4000fffe0ff */
[----:B------:R-:W-:Y:S02]  /*1db0*/  UIADD3.X UR51, UPT, UPT, UR5, 0x40004040, URZ, UP0, !UPT ;  /* 0x4000404005337890 */ /* 0x000fe400087fe4ff */
[----:B------:R-:W-:Y:S02]  /*1dc0*/  UIADD3.64 UR4, UPT, UPT, UR48, 0x2, URZ ;  /* 0x0000000230047897 */ /* 0x000fe4000fffe0ff */
[----:B------:R-:W-:Y:S02]  /*1dd0*/  UIADD3.64 UR20, UPT, UPT, UR50, 0x2, URZ ;  /* 0x0000000232147897 */ /* 0x000fe4000fffe0ff */
[----:B------:R-:W-:-:S02]  /*1de0*/  UIADD3.64 UR28, UPT, UPT, UR50, 0x4, URZ ;  /* 0x00000004321c7897 */ /* 0x000fc4000fffe0ff */
[----:B------:R-:W-:Y:S02]  /*1df0*/  UIADD3.64 UR30, UPT, UPT, UR48, 0x3fe, URZ ;  /* 0x000003fe301e7897 */ /* 0x000fe4000fffe0ff */
[----:B------:R-:W-:Y:S02]  /*1e00*/  UIADD3.64 UR32, UPT, UPT, UR50, 0x3fe, URZ ;  /* 0x000003fe32207897 */ /* 0x000fe4000fffe0ff */
[----:B------:R-:W-:Y:S02]  /*1e10*/  UIADD3.64 UR34, UPT, UPT, UR48, 0x400, URZ ;  /* 0x0000040030227897 */ /* 0x000fe4000fffe0ff */
[----:B------:R-:W-:Y:S02]  /*1e20*/  UIADD3.64 UR36, UPT, UPT, UR50, 0x400, URZ ;  /* 0x0000040032247897 */ /* 0x000fe4000fffe0ff */
[----:B------:R-:W-:Y:S02]  /*1e30*/  UIADD3.64 UR38, UPT, UPT, UR48, 0x402, URZ ;  /* 0x0000040230267897 */ /* 0x000fe4000fffe0ff */
[----:B------:R-:W-:Y:S01]  /*1e40*/  UIADD3.64 UR40, UPT, UPT, UR50, 0x402, URZ ;  /* 0x0000040232287897 */ /* 0x000fe2000fffe0ff */
[----:B------:R-:W-:Y:S01]  /*1e50*/  UMOV UR18, 0x0 ;  /* 0x0000000000127882 */ /* 0x000fe20000000000 */
[----:B------:R-:W-:Y:S01]  /*1e60*/  UMOV UR19, 0x8200490 ;  /* 0x0820049000137882 */ /* 0x000fe20000000000 */
[----:B------:R-:W-:Y:S01]  /*1e70*/  UIADD3.64 UR44, UPT, UPT, UR48, 0x404, URZ ;  /* 0x00000404302c7897 */ /* 0x000fe2000fffe0ff */
[----:B------:R-:W-:Y:S01]  /*1e80*/  UMOV UR15, 0x40004040 ;  /* 0x40004040000f7882 */ /* 0x000fe20000000000 */
[----:B------:R-:W-:Y:S01]  /*1e90*/  UIADD3.64 UR46, UPT, UPT, UR50, 0x404, URZ ;  /* 0x00000404322e7897 */ /* 0x000fe2000fffe0ff */
[----:B------:R-:W-:Y:S01]  /*1ea0*/  UMOV UR17, 0x40004040 ;  /* 0x4000404000117882 */ /* 0x000fe20000000000 */
[----:B------:R-:W-:Y:S01]  /*1eb0*/  UMOV UR52, 0x0 ;  /* 0x0000000000347882 */ /* 0x000fe20000000000 */
[----:B------:R-:W-:Y:S01]  /*1ec0*/  UMOV UR53, 0x8200490 ;  /* 0x0820049000357882 */ /* 0x000fe20000000000 */
[----:B------:R-:W-:Y:S01]  /*1ed0*/  UMOV UR54, 0x0 ;  /* 0x0000000000367882 */ /* 0x000fe20000000000 */
[----:B------:R-:W-:Y:S01]  /*1ee0*/  UMOV UR55, 0x8200490 ;  /* 0x0820049000377882 */ /* 0x000fe20000000000 */
[----:B------:R2:W-:Y:S01]  /*1ef0*/  UTCHMMA gdesc[UR14], gdesc[UR16], tmem[UR8], tmem[UR18], idesc[UR19], !UPT ;  /* 0x00ff12100e0075ea */ /* 0x0005e2000f800008 */
[----:B------:R-:W-:Y:S01]  /*1f00*/  UMOV UR56, 0x0 ;  /* 0x0000000000387882 */ /* 0x000fe20000000000 */
[----:B------:R-:W-:Y:S01]  /*1f10*/  UMOV UR57, 0x8200490 ;  /* 0x0820049000397882 */ /* 0x000fe20000000000 */
[----:B------:R2:W-:Y:S01]  /*1f20*/  UTCHMMA gdesc[UR48], gdesc[UR50], tmem[UR8], tmem[UR52], idesc[UR53], UPT ;  /* 0x00ff3432300075ea */ /* 0x0005e2000b800008 */
        /* <DEDUP_REMOVED lines=12> */
[----:B------:R2:W-:Y:S01]  /*1ff0*/  UTCHMMA gdesc[UR38], gdesc[UR40], tmem[UR8], tmem[UR62], idesc[UR63], UPT ;  /* 0x00ff3e28260075ea */ /* 0x0005e2000b800008 */
[----:B------:R2:W-:Y:S01]  /*2000*/  UTCHMMA gdesc[UR44], gdesc[UR46], tmem[UR8], tmem[UR64], idesc[UR65], UPT ;  /* 0x00ff402e2c0075ea */ /* 0x0005e2000b800008 */
[----:B------:R-:W-:Y:S01]  /*2010*/  NOP ;  /* 0x0000000000007918 */ /* 0x000fe20000000000 */
.L_x_61:
[----:B------:R-:W-:Y:S01]  /*2020*/  ELECT P0, URZ, PT ;  /* 0x0000000000ff782f */ /* 0x000fe20003800000 */
[----:B--2---:R-:W-:Y:S01]  /*2030*/  UMOV UR4, UR13 ;  /* 0x0000000d00047c82 */ /* 0x004fe20008000000 */
[----:B------:R-:W-:Y:S02]  /*2040*/  UMOV UR5, URZ ;  /* 0x000000ff00057c82 */ /* 0x000fe40008000000 */
[----:B------:R-:W-:-:S13]  /*2050*/  ISETP.LT.U32.AND P0, PT, R132, 0x20, P0 ;  /* 0x000000208400780c */ /* 0x000fda0000701070 */
[----:B------:R-:W-:Y:S01]  /*2060*/  VOTEU.ANY UP0, P0 ;  /* 0x0000000000ff7886 */ /* 0x000fe20000000100 */
[----:B------:R-:W-:Y:S01]  /*2070*/  VOTEU.ANY UP1, P0 ;  /* 0x0000000000ff7886 */ /* 0x000fe20000020100 */
[----:B------:R-:W-:-:S03]  /*2080*/  ISETP.GE.U32.AND P0, PT, R12, 0x81, PT ;  /* 0x000000810c00780c */ /* 0x000fc60003f06070 */
[----:B------:R-:W-:Y:S02]  /*2090*/  @UP0 UMOV UR4, UR4 ;  /* 0x0000000400040c82 */ /* 0x000fe40008000000 */
[----:B------:R2:W-:Y:S01]  /*20a0*/  @UP1 UTCBAR [UR4], URZ ;  /* 0x000000ff040013e9 */ /* 0x0005e200080000ff */
[----:B------:R-:W-:Y:S06]  /*20b0*/  BAR.SYNC.DEFER_BLOCKING 0x0 ;  /* 0x0000000000007b1d */ /* 0x000fec0000010000 */
[----:B------:R-:W3:Y:S02]  /*20c0*/  SYNCS.PHASECHK.TRANS64.TRYWAIT P1, [UR9+0x40020], RZ ;  /* 0x040020ffff0075a7 */ /* 0x000ee40008021109 */
[----:B--23--:R-:W-:Y:S05]  /*20d0*/  @!P1 BRA `(.L_x_62) ;  /* 0x0000001000b09947 */ /* 0x00cfea0003800000 */
.L_x_79:
[----:B------:R-:W-:Y:S01]  /*20e0*/  IMAD.MOV.U32 R2, RZ, RZ, RZ ;  /* 0x000000ffff027224 */ /* 0x000fe200078e00ff */
[----:B------:R-:W-:Y:S06]  /*20f0*/  @!P0 BRA `(.L_x_59) ;  /* 0x0000000400d08947 */ /* 0x000fec0003800000 */
[----:B------:R-:W2:Y:S01]  /*2100*/  LDCU UR44, c[0x0][0x3a0] ;  /* 0x00007400ff2c77ac */ /* 0x000ea20008000800 */
[----:B------:R-:W-:Y:S01]  /*2110*/  UMOV UR45, 0x80 ;  /* 0x00000080002d7882 */ /* 0x000fe20000000000 */
[----:B------:R-:W-:-:S05]  /*2120*/  UMOV UR13, 0x1 ;  /* 0x00000001000d7882 */ /* 0x000fca0000000000 */
.L_x_66:
[----:B------:R-:W-:Y:S01]  /*2130*/  BAR.SYNC.DEFER_BLOCKING 0x0 ;  /* 0x0000000000007b1d */ /* 0x000fe20000010000 */
[----:B------:R-:W-:Y:S01]  /*2140*/  ULEA UR46, UR13, UR9, 0x3 ;  /* 0x000000090d2e7291 */ /* 0x000fe2000f8e18ff */
[----:B------:R-:W-:Y:S01]  /*2150*/  @!P3 IMAD.MOV.U32 R3, RZ, RZ, 0x10000 ;  /* 0x00010000ff03b424 */ /* 0x000fe200078e00ff */
[----:B------:R-:W-:Y:S01]  /*2160*/  ELECT P1, URZ, PT ;  /* 0x0000000000ff782f */ /* 0x000fe20003820000 */
[----:B------:R-:W-:-:S03]  /*2170*/  ULEA UR4, UR13, UR9, 0xf ;  /* 0x000000090d047291 */ /* 0x000fc6000f8e78ff */
[----:B------:R-:W-:Y:S01]  /*2180*/  ISETP.LT.U32.AND P1, PT, R132, 0x40, P1 ;  /* 0x000000408400780c */ /* 0x000fe20000f21070 */
[----:B------:R-:W-:Y:S01]  /*2190*/  ULOP3.LUT UR26, UR12, 0x1, URZ, 0xc0, !UPT ;  /* 0x000000010c1a7892 */ /* 0x000fe2000f8ec0ff */
[----:B------:R-:W-:-:S03]  /*21a0*/  ELECT P0, URZ, PT ;  /* 0x0000000000ff782f */ /* 0x000fc60003800000 */
[----:B------:R-:W-:Y:S02]  /*21b0*/  ULEA UR24, UR26, UR4, 0xe ;  /* 0x000000041a187291 */ /* 0x000fe4000f8e70ff */
[----:B------:R-:W-:Y:S01]  /*21c0*/  ULEA UR26, UR26, UR45, 0x6 ;  /* 0x0000002d1a1a7291 */ /* 0x000fe2000f8e30ff */
[----:B------:R-:W-:-:S05]  /*21d0*/  ISETP.LT.U32.AND P0, PT, R132, 0x40, P0 ;  /* 0x000000408400780c */ /* 0x000fca0000701070 */
[----:B------:R-:W-:Y:S01]  /*21e0*/  VOTEU.ANY UP0, P1 ;  /* 0x0000000000ff7886 */ /* 0x000fe20000800100 */
[----:B------:R-:W-:Y:S01]  /*21f0*/  UMOV UR22, UR26 ;  /* 0x0000001a00167c82 */ /* 0x000fe20008000000 */
[----:B------:R3:W-:Y:S01]  /*2200*/  @!P3 SYNCS.ARRIVE.TRANS64 RZ, [UR46+0x40000], R3 ;  /* 0x04000003ffffb9a7 */ /* 0x0007e2000800002e */
[----:B------:R5:W-:Y:S06]  /*2210*/  MEMBAR.ALL.CTA ;  /* 0x0000000000007992 */ /* 0x000bec0000008000 */
[----:B-----5:R-:W5:Y:S01]  /*2220*/  FENCE.VIEW.ASYNC.S ;  /* 0x00000000000073c6 */ /* 0x020f620000000000 */
[----:B------:R-:W-:Y:S01]  /*2230*/  @UP0 UIADD3 UR25, UPT, UPT, UR46, 0x40000, URZ ;  /* 0x000400002e190890 */ /* 0x000fe2000fffe0ff */
[----:B-----5:R-:W-:Y:S01]  /*2240*/  VOTEU.ANY UP0, P1 ;  /* 0x0000000000ff7886 */ /* 0x020fe20000800100 */
[----:B------:R-:W-:Y:S01]  /*2250*/  VOTEU.ANY UP1, P0 ;  /* 0x0000000000ff7886 */ /* 0x000fe20000020100 */
[----:B---3--:R-:W-:-:S04]  /*2260*/  IMAD.U32 R3, R2, -0x80000000, RZ ;  /* 0x8000000002037824 */ /* 0x008fc800078e00ff */
        /* <DEDUP_REMOVED lines=9> */
[----:B------:R-:W5:Y:S02]  /*2300*/  SYNCS.PHASECHK.TRANS64.TRYWAIT P0, [UR46+0x40000], R3 ;  /* 0x04000003ff0075a7 */ /* 0x000f64000800112e */
[----:B---3-5:R-:W-:Y:S05]  /*2310*/  @!P0 BRA `(.L_x_63) ;  /* 0x00000010002c8947 */ /* 0x028fea0003800000 */
.L_x_80:
        /* <DEDUP_REMOVED lines=11> */
[----:B------:R-:W-:Y:S02]  /*23d0*/  UIADD3 UR60, UP3, UPT, UR18, 0x2, URZ ;  /* 0x00000002123c7890 */ /* 0x000fe4000ff7e0ff */
[----:B------:R-:W-:Y:S02]  /*23e0*/  UIADD3 UR62, UP4, UPT, UR18, 0x4, URZ ;  /* 0x00000004123e7890 */ /* 0x000fe4000ff9e0ff */
[----:B------:R-:W-:Y:S02]  /*23f0*/  UIADD3.X UR5, UPT, UPT, UR5, 0x40004040, URZ, UP0, !UPT ;  /* 0x4000404005057890 */ /* 0x000fe400087fe4ff */
[----:B------:R-:W-:Y:S02]  /*2400*/  UIADD3 UR64, UP5, UPT, UR18, 0x3fe, URZ ;  /* 0x000003fe12407890 */ /* 0x000fe4000ffbe0ff */
[----:B------:R-:W-:-:S02]  /*2410*/  UIADD3 UR66, UP0, UPT, UR18, 0x400, URZ ;  /* 0x0000040012427890 */ /* 0x000fc4000ff1e0ff */
[----:B------:R-:W-:Y:S02]  /*2420*/  UIADD3 UR68, UP1, UPT, UR18, 0x402, URZ ;  /* 0x0000040212447890 */ /* 0x000fe4000ff3e0ff */
[----:B------:R-:W-:Y:S02]  /*2430*/  UIADD3.X UR61, UPT, UPT, UR19, URZ, URZ, UP3, !UPT ;  /* 0x000000ff133d7290 */ /* 0x000fe40009ffe4ff */
[----:B------:R-:W-:Y:S02]  /*2440*/  UIADD3 UR38, UP2, UPT, UR18, 0x404, URZ ;  /* 0x0000040412267890 */ /* 0x000fe4000ff5e0ff */
[----:B------:R-:W-:Y:S02]  /*2450*/  UIADD3 UR28, UP3, UPT, UR4, 0x2, URZ ;  /* 0x00000002041c7890 */ /* 0x000fe4000ff7e0ff */
[----:B------:R-:W-:Y:S02]  /*2460*/  UIADD3.X UR63, UPT, UPT, UR19, URZ, URZ, UP4, !UPT ;  /* 0x000000ff133f7290 */ /* 0x000fe4000a7fe4ff */
[----:B------:R-:W-:-:S02]  /*2470*/  UIADD3 UR30, UP4, UPT, UR4, 0x4, URZ ;  /* 0x00000004041e7890 */ /* 0x000fc4000ff9e0ff */
[----:B------:R-:W-:Y:S02]  /*2480*/  UIADD3.X UR65, UPT, UPT, UR19, URZ, URZ, UP5, !UPT ;  /* 0x000000ff13417290 */ /* 0x000fe4000affe4ff */
[----:B------:R-:W-:Y:S02]  /*2490*/  UIADD3 UR32, UP5, UPT, UR4, 0x3fe, URZ ;  /* 0x000003fe04207890 */ /* 0x000fe4000ffbe0ff */
[----:B------:R-:W-:Y:S02]  /*24a0*/  UIADD3.X UR67, UPT, UPT, UR19, URZ, URZ, UP0, !UPT ;  /* 0x000000ff13437290 */ /* 0x000fe400087fe4ff */
[----:B------:R-:W-:Y:S02]  /*24b0*/  UIADD3 UR34, UP0, UPT, UR4, 0x400, URZ ;  /* 0x0000040004227890 */ /* 0x000fe4000ff1e0ff */
[----:B------:R-:W-:Y:S02]  /*24c0*/  UIADD3.X UR69, UPT, UPT, UR19, URZ, URZ, UP1, !UPT ;  /* 0x000000ff13457290 */ /* 0x000fe40008ffe4ff */
[----:B------:R-:W-:-:S02]  /*24d0*/  UIADD3 UR36, UP1, UPT, UR4, 0x402, URZ ;  /* 0x0000040204247890 */ /* 0x000fc4000ff3e0ff */
[----:B------:R-:W-:Y:S02]  /*24e0*/  UIADD3.X UR39, UPT, UPT, UR19, URZ, URZ, UP2, !UPT ;  /* 0x000000ff13277290 */ /* 0x000fe400097fe4ff */
[----:B------:R-:W-:Y:S02]  /*24f0*/  UIADD3.X UR29, UPT, UPT, UR5, URZ, URZ, UP3, !UPT ;  /* 0x000000ff051d7290 */ /* 0x000fe40009ffe4ff */
[----:B------:R-:W-:Y:S02]  /*2500*/  UIADD3 UR40, UP2, UPT, UR4, 0x404, URZ ;  /* 0x0000040404287890 */ /* 0x000fe4000ff5e0ff */
[----:B------:R-:W-:Y:S02]  /*2510*/  UIADD3.X UR31, UPT, UPT, UR5, URZ, URZ, UP4, !UPT ;  /* 0x000000ff051f7290 */ /* 0x000fe4000a7fe4ff */
[----:B------:R-:W-:Y:S02]  /*2520*/  UIADD3.X UR33, UPT, UPT, UR5, URZ, URZ, UP5, !UPT ;  /* 0x000000ff05217290 */ /* 0x000fe4000affe4ff */
[----:B------:R-:W-:-:S02]  /*2530*/  UIADD3.X UR35, UPT, UPT, UR5, URZ, URZ, UP0, !UPT ;  /* 0x000000ff05237290 */ /* 0x000fc400087fe4ff */
[----:B------:R-:W-:Y:S01]  /*2540*/  UIADD3.X UR37, UPT, UPT, UR5, URZ, URZ, UP1, !UPT ;  /* 0x000000ff05257290 */ /* 0x000fe20008ffe4ff */
[----:B------:R-:W-:Y:S01]  /*2550*/  UMOV UR14, 0x0 ;  /* 0x00000000000e7882 */ /* 0x000fe20000000000 */
[----:B------:R-:W-:Y:S01]  /*2560*/  UMOV UR15, 0x8200490 ;  /* 0x08200490000f7882 */ /* 0x000fe20000000000 */
[----:B------:R-:W-:Y:S01]  /*2570*/  UMOV UR17, 0x40004040 ;  /* 0x4000404000117882 */ /* 0x000fe20000000000 */
[----:B------:R-:W-:Y:S01]  /*2580*/  UMOV UR25, 0x40004040 ;  /* 0x4000404000197882 */ /* 0x000fe20000000000 */
[----:B------:R-:W-:Y:S01]  /*2590*/  UIADD3.X UR41, UPT, UPT, UR5, URZ, URZ, UP2, !UPT ;  /* 0x000000ff05297290 */ /* 0x000fe200097fe4ff */
[----:B------:R3:W-:Y:S01]  /*25a0*/  UTCHMMA gdesc[UR16], gdesc[UR24], tmem[UR8], tmem[UR14], idesc[UR15], UPT ;  /* 0x00ff0e18100075ea */ /* 0x0007e2000b800008 */
[----:B------:R-:W-:Y:S01]  /*25b0*/  UMOV UR20, 0x0 ;  /* 0x0000000000147882 */ /* 0x000fe20000000000 */
[----:B------:R-:W-:Y:S01]  /*25c0*/  UMOV UR21, 0x8200490 ;  /* 0x0820049000157882 */ /* 0x000fe20000000000 */
[----:B------:R-:W-:Y:S01]  /*25d0*/  UMOV UR48, 0x0 ;  /* 0x0000000000307882 */ /* 0x000fe20000000000 */
[----:B------:R-:W-:Y:S01]  /*25e0*/  UMOV UR49, 0x8200490 ;  /* 0x0820049000317882 */ /* 0x000fe20000000000 */
        /* <DEDUP_REMOVED lines=18> */
.L_x_64:
[----:B------:R-:W-:Y:S01]  /*2710*/  ELECT P0, URZ, PT ;  /* 0x0000000000ff782f */ /* 0x000fe20003800000 */
[----:B---3--:R-:W-:-:S03]  /*2720*/  UIADD3 UR4, UPT, UPT, UR46, 0x40020, URZ ;  /* 0x000400202e047890 */ /* 0x008fc6000fffe0ff */
[----:B------:R-:W-:Y:S01]  /*2730*/  ISETP.LT.U32.AND P0, PT, R132, 0x20, P0 ;  /* 0x000000208400780c */ /* 0x000fe20000701070 */
[----:B------:R-:W-:-:S12]  /*2740*/  UMOV UR5, URZ ;  /* 0x000000ff00057c82 */ /* 0x000fd80008000000 */
[----:B------:R-:W-:Y:S01]  /*2750*/  VOTEU.ANY UP0, P0 ;  /* 0x0000000000ff7886 */ /* 0x000fe20000000100 */
[----:B------:R-:W-:-:S04]  /*2760*/  VOTEU.ANY UP1, P0 ;  /* 0x0000000000ff7886 */ /* 0x000fc80000020100 */
[----:B------:R-:W-:Y:S02]  /*2770*/  @UP0 UMOV UR4, UR4 ;  /* 0x0000000400040c82 */ /* 0x000fe40008000000 */
[----:B------:R3:W-:Y:S01]  /*2780*/  @UP1 UTCBAR [UR4], URZ ;  /* 0x000000ff040013e9 */ /* 0x0007e200080000ff */
[----:B------:R-:W-:Y:S06]  /*2790*/  BAR.SYNC.DEFER_BLOCKING 0x0 ;  /* 0x0000000000007b1d */ /* 0x000fec0000010000 */
[----:B------:R-:W5:Y:S02]  /*27a0*/  SYNCS.PHASECHK.TRANS64.TRYWAIT P0, [UR46+0x40020], R3 ;  /* 0x04002003ff0075a7 */ /* 0x000f64000800112e */
[----:B---3-5:R-:W-:Y:S05]  /*27b0*/  @!P0 BRA `(.L_x_65) ;  /* 0x0000000c00108947 */ /* 0x028fea0003800000 */
.L_x_81:
[----:B------:R-:W-:Y:S02]  /*27c0*/  UIADD3 UR13, UPT, UPT, UR13, 0x1, URZ ;  /* 0x000000010d0d7890 */ /* 0x000fe4000fffe0ff */
[----:B------:R-:W-:Y:S02]  /*27d0*/  UIADD3 UR45, UPT, UPT, UR45, 0x80, URZ ;  /* 0x000000802d2d7890 */ /* 0x000fe4000fffe0ff */
[----:B------:R-:W-:-:S04]  /*27e0*/  UISETP.NE.U32.AND UP0, UPT, UR13, 0x4, UPT ;  /* 0x000000040d00788c */ /* 0x000fc8000bf05070 */
[----:B------:R-:W-:Y:S02]  /*27f0*/  USEL UR13, UR13, URZ, UP0 ;  /* 0x000000ff0d0d7287 */ /* 0x000fe40008000000 */
[----:B------:R-:W-:Y:S02]  /*2800*/  USEL UR4, URZ, 0x1, UP0 ;  /* 0x00000001ff047887 */ /* 0x000fe40008000000 */
[----:B--2---:R-:W-:-:S04]  /*2810*/  UISETP.GE.AND UP0, UPT, UR45, UR44, UPT ;  /* 0x0000002c2d00728c */ /* 0x004fc8000bf06270 */
[----:B------:R-:W-:-:S05]  /*2820*/  LOP3.LUT R2, R2, UR4, RZ, 0x3c, !PT ;  /* 0x0000000402027c12 */ /* 0x000fca000f8e3cff */
[----:B------:R-:W-:Y:S05]  /*2830*/  BRA.U !UP0, `(.L_x_66) ;  /* 0xfffffff9083c7547 */ /* 0x000fea000b83ffff */
.L_x_59:
[----:B---3-5:R-:W-:Y:S06]  /*2840*/  BAR.SYNC.DEFER_BLOCKING 0x0 ;  /* 0x0000000000007b1d */ /* 0x028fec0000010000 */
[----:B------:R-:W-:Y:S04]  /*2850*/  BSSY.RECONVERGENT B5, `(.L_x_67) ;  /* 0x0000004000057945 */ /* 0x000fe80003800200 */
[----:B------:R-:W-:Y:S05]  /*2860*/  @P3 BRA `(.L_x_68) ;  /* 0x0000000000083947 */ /* 0x000fea0003800000 */
[----:B------:R-:W2:Y:S02]  /*2870*/  SYNCS.CCTL.IV [UR9+0x40000] ;  /* 0x04000000ff0079b1 */ /* 0x000ea40008000009 */
[----:B--2---:R-:W2:Y:S02]  /*2880*/  SYNCS.CCTL.IV [UR9+0x40020] ;  /* 0x04002000ff0079b1 */ /* 0x004ea40008000009 */
.L_x_68:
[----:B------:R-:W-:Y:S05]  /*2890*/  BSYNC.RECONVERGENT B5 ;  /* 0x0000000000057941 */ /* 0x000fea0003800200 */
.L_x_67:
[----:B--2---:R-:W-:Y:S06]  /*28a0*/  BAR.SYNC.DEFER_BLOCKING 0x0 ;  /* 0x0000000000007b1d */ /* 0x004fec0000010000 */
[----:B------:R-:W-:Y:S04]  /*28b0*/  BSSY.RECONVERGENT B5, `(.L_x_69) ;  /* 0x0000004000057945 */ /* 0x000fe80003800200 */
[----:B------:R-:W-:Y:S05]  /*28c0*/  @P3 BRA `(.L_x_70) ;  /* 0x0000000000083947 */ /* 0x000fea0003800000 */
[----:B------:R-:W2:Y:S02]  /*28d0*/  SYNCS.CCTL.IV [UR9+0x40008] ;  /* 0x04000800ff0079b1 */ /* 0x000ea40008000009 */
[----:B--2---:R-:W2:Y:S02]  /*28e0*/  SYNCS.CCTL.IV [UR9+0x40028] ;  /* 0x04002800ff0079b1 */ /* 0x004ea40008000009 */
.L_x_70:
[----:B------:R-:W-:Y:S05]  /*28f0*/  BSYNC.RECONVERGENT B5 ;  /* 0x0000000000057941 */ /* 0x000fea0003800200 */
.L_x_69:
[----:B--2---:R-:W-:Y:S06]  /*2900*/  BAR.SYNC.DEFER_BLOCKING 0x0 ;  /* 0x0000000000007b1d */ /* 0x004fec0000010000 */
[----:B------:R-:W-:Y:S04]  /*2910*/  BSSY.RECONVERGENT B5, `(.L_x_71) ;  /* 0x0000004000057945 */ /* 0x000fe80003800200 */
[----:B------:R-:W-:Y:S05]  /*2920*/  @P3 BRA `(.L_x_72) ;  /* 0x0000000000083947 */ /* 0x000fea0003800000 */
[----:B------:R-:W2:Y:S02]  /*2930*/  SYNCS.CCTL.IV [UR9+0x40010] ;  /* 0x04001000ff0079b1 */ /* 0x000ea40008000009 */
[----:B--2---:R-:W2:Y:S02]  /*2940*/  SYNCS.CCTL.IV [UR9+0x40030] ;  /* 0x04003000ff0079b1 */ /* 0x004ea40008000009 */
.L_x_72:
[----:B------:R-:W-:Y:S05]  /*2950*/  BSYNC.RECONVERGENT B5 ;  /* 0x0000000000057941 */ /* 0x000fea0003800200 */
.L_x_71:
[----:B--2---:R-:W-:Y:S06]  /*2960*/  BAR.SYNC.DEFER_BLOCKING 0x0 ;  /* 0x0000000000007b1d */ /* 0x004fec0000010000 */
[----:B------:R-:W-:Y:S04]  /*2970*/  BSSY.RECONVERGENT B5, `(.L_x_73) ;  /* 0x0000004000057945 */ /* 0x000fe80003800200 */
[----:B------:R-:W-:Y:S05]  /*2980*/  @P3 BRA `(.L_x_74) ;  /* 0x0000000000083947 */ /* 0x000fea0003800000 */
[----:B------:R-:W2:Y:S02]  /*2990*/  SYNCS.CCTL.IV [UR9+0x40018] ;  /* 0x04001800ff0079b1 */ /* 0x000ea40008000009 */
[----:B--2---:R-:W2:Y:S02]  /*29a0*/  SYNCS.CCTL.IV [UR9+0x40038] ;  /* 0x04003800ff0079b1 */ /* 0x004ea40008000009 */
.L_x_74:
[----:B------:R-:W-:Y:S05]  /*29b0*/  BSYNC.RECONVERGENT B5 ;  /* 0x0000000000057941 */ /* 0x000fea0003800200 */
.L_x_73:
[----:B------:R-:W-:Y:S01]  /*29c0*/  USHF.L.U32 UR4, UR12, 0x15, URZ ;  /* 0x000000150c047899 */ /* 0x000fe200080006ff */
[C---:B------:R-:W-:Y:S01]  /*29d0*/  IMAD.SHL.U32 R2, R0.reuse, 0x80, RZ ;  /* 0x0000008000027824 */ /* 0x040fe200078e00ff */
[----:B------:R-:W-:Y:S01]  /*29e0*/  ELECT P0, URZ, PT ;  /* 0x0000000000ff782f */ /* 0x000fe20003800000 */
[----:B------:R-:W-:Y:S01]  /*29f0*/  IMAD.SHL.U32 R3, R0, 0x10, RZ ;  /* 0x0000001000037824 */ /* 0x000fe200078e00ff */
[----:B------:R-:W-:Y:S02]  /*2a00*/  ULOP3.LUT UR4, UR4, 0x600000, URZ, 0xc0, !UPT ;  /* 0x0060000004047892 */ /* 0x000fe4000f8ec0ff */
[----:B------:R-:W-:Y:S01]  /*2a10*/  LOP3.LUT R0, R2, 0x3f80, RZ, 0xc0, !PT ;  /* 0x00003f8002007812 */ /* 0x000fe200078ec0ff */
[----:B------:R-:W-:Y:S01]  /*2a20*/  ULOP3.LUT UR12, UR12, 0x1, URZ, 0xc0, !UPT ;  /* 0x000000010c0c7892 */ /* 0x000fe2000f8ec0ff */
[----:B------:R-:W-:Y:S01]  /*2a30*/  ISETP.LT.U32.AND P0, PT, R132, 0x40, P0 ;  /* 0x000000408400780c */ /* 0x000fe20000701070 */
[----:B------:R-:W-:Y:S01]  /*2a40*/  UIADD3 UR4, UPT, UPT, UR8, UR4, URZ ;  /* 0x0000000408047290 */ /* 0x000fe2000fffe0ff */
[----:B------:R-:W-:Y:S01]  /*2a50*/  LOP3.LUT R0, R0, 0x70, R3, 0xf8, !PT ;  /* 0x0000007000007812 */ /* 0x000fe200078ef803 */
[----:B------:R-:W-:-:S02]  /*2a60*/  ULEA UR13, UR12, UR23, 0x6 ;  /* 0x000000170c0d7291 */ /* 0x000fc4000f8e30ff */
[----:B------:R-:W-:Y:S01]  /*2a70*/  ULEA UR12, UR12, UR9, 0xe ;  /* 0x000000090c0c7291 */ /* 0x000fe2000f8e70ff */
[C---:B------:R-:W-:Y:S01]  /*2a80*/  LOP3.LUT R2, R0.reuse, 0x10, RZ, 0x3c, !PT ;  /* 0x0000001000027812 */ /* 0x040fe200078e3cff */
[----:B------:R-:W-:Y:S01]  /*2a90*/  UMOV UR14, UR27 ;  /* 0x0000001b000e7c82 */ /* 0x000fe20008000000 */
[----:B------:R-:W-:Y:S02]  /*2aa0*/  LOP3.LUT R3, R0, 0x20, RZ, 0x3c, !PT ;  /* 0x0000002000037812 */ /* 0x000fe400078e3cff */
[----:B----4-:R-:W3:Y:S01]  /*2ab0*/  LDTM.x128 R4, tmem[UR4] ;  /* 0x00000004000479ee */ /* 0x010ee200083c0000 */
[----:B------:R-:W-:Y:S02]  /*2ac0*/  NOP ;  /* 0x0000000000007918 */ /* 0x000fe40000000000 */
[----:B---3--:R-:W-:Y:S01]  /*2ad0*/  VOTEU.ANY UP1, P0 ;  /* 0x0000000000ff7886 */ /* 0x008fe20000020100 */
[----:B------:R-:W-:Y:S01]  /*2ae0*/  VOTEU.ANY UP0, P0 ;  /* 0x0000000000ff7886 */ /* 0x000fe20000000100 */
[----:B------:R-:W-:-:S02]  /*2af0*/  F2FP.BF16.F32.PACK_AB R4, R5, R4 ;  /* 0x000000040504723e */ /* 0x000fc400000010ff */
[----:B------:R-:W-:Y:S02]  /*2b00*/  F2FP.BF16.F32.PACK_AB R68, R69, R68 ;  /* 0x000000444544723e */ /* 0x000fe400000010ff */
[----:B------:R-:W-:Y:S02]  /*2b10*/  F2FP.BF16.F32.PACK_AB R5, R7, R6 ;  /* 0x000000060705723e */ /* 0x000fe400000010ff */
[----:B------:R-:W-:Y:S02]  /*2b20*/  F2FP.BF16.F32.PACK_AB R12, R13, R12 ;  /* 0x0000000c0d0c723e */ /* 0x000fe400000010ff */
[----:B------:R-:W-:Y:S02]  /*2b30*/  F2FP.BF16.F32.PACK_AB R69, R71, R70 ;  /* 0x000000464745723e */ /* 0x000fe400000010ff */
[----:B------:R-:W-:Y:S02]  /*2b40*/  F2FP.BF16.F32.PACK_AB R76, R77, R76 ;  /* 0x0000004c4d4c723e */ /* 0x000fe400000010ff */
[----:B------:R-:W-:-:S02]  /*2b50*/  F2FP.BF16.F32.PACK_AB R6, R9, R8 ;  /* 0x000000080906723e */ /* 0x000fc400000010ff */
[----:B------:R-:W-:Y:S02]  /*2b60*/  F2FP.BF16.F32.PACK_AB R7, R11, R10 ;  /* 0x0000000a0b07723e */ /* 0x000fe400000010ff */
[----:B------:R-:W-:Y:S02]  /*2b70*/  F2FP.BF16.F32.PACK_AB R13, R15, R14 ;  /* 0x0000000e0f0d723e */ /* 0x000fe400000010ff */
[----:B------:R-:W-:Y:S01]  /*2b80*/  F2FP.BF16.F32.PACK_AB R20, R21, R20 ;  /* 0x000000141514723e */ /* 0x000fe200000010ff */
[----:B--2---:R2:W-:Y:S01]  /*2b90*/  STS.128 [R0+UR9], R4 ;  /* 0x0000000400007988 */ /* 0x0045e20008000c09 */
[----:B------:R-:W-:Y:S02]  /*2ba0*/  F2FP.BF16.F32.PACK_AB R70, R73, R72 ;  /* 0x000000484946723e */ /* 0x000fe400000010ff */
[----:B------:R-:W-:Y:S02]  /*2bb0*/  F2FP.BF16.F32.PACK_AB R71, R75, R74 ;  /* 0x0000004a4b47723e */ /* 0x000fe400000010ff */
[----:B------:R-:W-:-:S02]  /*2bc0*/  F2FP.BF16.F32.PACK_AB R77, R79, R78 ;  /* 0x0000004e4f4d723e */ /* 0x000fc400000010ff */
[----:B------:R-:W-:Y:S01]  /*2bd0*/  F2FP.BF16.F32.PACK_AB R84, R85, R84 ;  /* 0x000000545554723e */ /* 0x000fe200000010ff */
[----:B------:R3:W-:Y:S01]  /*2be0*/  STS.128 [R0+UR9+0x4000], R68 ;  /* 0x0040004400007988 */ /* 0x0007e20008000c09 */
[----:B------:R-:W-:Y:S02]  /*2bf0*/  F2FP.BF16.F32.PACK_AB R14, R17, R16 ;  /* 0x00000010110e723e */ /* 0x000fe400000010ff */
[----:B------:R-:W-:Y:S02]  /*2c00*/  F2FP.BF16.F32.PACK_AB R15, R19, R18 ;  /* 0x00000012130f723e */ /* 0x000fe400000010ff */
[----:B------:R-:W-:Y:S02]  /*2c10*/  F2FP.BF16.F32.PACK_AB R21, R23, R22 ;  /* 0x000000161715723e */ /* 0x000fe400000010ff */
[----:B------:R-:W-:Y:S01]  /*2c20*/  F2FP.BF16.F32.PACK_AB R28, R29, R28 ;  /* 0x0000001c1d1c723e */ /* 0x000fe200000010ff */
[----:B------:R4:W-:Y:S01]  /*2c30*/  STS.128 [R2+UR9], R12 ;  /* 0x0000000c02007988 */ /* 0x0009e20008000c09 */
[----:B------:R-:W-:-:S02]  /*2c40*/  F2FP.BF16.F32.PACK_AB R78, R81, R80 ;  /* 0x00000050514e723e */ /* 0x000fc400000010ff */
[----:B------:R-:W-:Y:S02]  /*2c50*/  F2FP.BF16.F32.PACK_AB R79, R83, R82 ;  /* 0x00000052534f723e */ /* 0x000fe400000010ff */
[----:B------:R-:W-:Y:S02]  /*2c60*/  F2FP.BF16.F32.PACK_AB R85, R87, R86 ;  /* 0x000000565755723e */ /* 0x000fe400000010ff */
[----:B------:R-:W-:Y:S01]  /*2c70*/  F2FP.BF16.F32.PACK_AB R92, R93, R92 ;  /* 0x0000005c5d5c723e */ /* 0x000fe200000010ff */
[----:B------:R4:W-:Y:S01]  /*2c80*/  STS.128 [R2+UR9+0x4000], R76 ;  /* 0x0040004c02007988 */ /* 0x0009e20008000c09 */
[----:B------:R-:W-:Y:S02]  /*2c90*/  F2FP.BF16.F32.PACK_AB R22, R25, R24 ;  /* 0x000000181916723e */ /* 0x000fe400000010ff */
[----:B------:R-:W-:Y:S02]  /*2ca0*/  F2FP.BF16.F32.PACK_AB R23, R27, R26 ;  /* 0x0000001a1b17723e */ /* 0x000fe400000010ff */
[----:B------:R-:W-:-:S02]  /*2cb0*/  F2FP.BF16.F32.PACK_AB R29, R31, R30 ;  /* 0x0000001e1f1d723e */ /* 0x000fc400000010ff */
[----:B------:R-:W-:Y:S01]  /*2cc0*/  F2FP.BF16.F32.PACK_AB R36, R37, R36 ;  /* 0x000000242524723e */ /* 0x000fe200000010ff */
[----:B------:R4:W-:Y:S01]  /*2cd0*/  STS.128 [R3+UR9], R20 ;  /* 0x0000001403007988 */ /* 0x0009e20008000c09 */
[----:B------:R-:W-:Y:S02]  /*2ce0*/  F2FP.BF16.F32.PACK_AB R86, R89, R88 ;  /* 0x000000585956723e */ /* 0x000fe400000010ff */
[----:B------:R-:W-:Y:S02]  /*2cf0*/  F2FP.BF16.F32.PACK_AB R87, R91, R90 ;  /* 0x0000005a5b57723e */ /* 0x000fe400000010ff */
[----:B------:R-:W-:Y:S02]  /*2d00*/  F2FP.BF16.F32.PACK_AB R93, R95, R94 ;  /* 0x0000005e5f5d723e */ /* 0x000fe400000010ff */
[----:B------:R-:W-:Y:S01]  /*2d10*/  F2FP.BF16.F32.PACK_AB R100, R101, R100 ;  /* 0x000000646564723e */ /* 0x000fe200000010ff */
[----:B------:R4:W-:Y:S01]  /*2d20*/  STS.128 [R3+UR9+0x4000], R84 ;  /* 0x0040005403007988 */ /* 0x0009e20008000c09 */
        /* <DEDUP_REMOVED lines=8> */
[----:B------:R-:W-:Y:S02]  /*2db0*/  LOP3.LUT R8, R0, 0x30, RZ, 0x3c, !PT ;  /* 0x0000003000087812 */ /* 0x000fe400078e3cff */
[----:B------:R-:W-:Y:S02]  /*2dc0*/  F2FP.BF16.F32.PACK_AB R38, R41, R40 ;  /* 0x000000282926723e */ /* 0x000fe400000010ff */
[----:B------:R-:W-:Y:S01]  /*2dd0*/  F2FP.BF16.F32.PACK_AB R39, R43, R42 ;  /* 0x0000002a2b27723e */ /* 0x000fe200000010ff */
[----:B------:R4:W-:Y:S01]  /*2de0*/  STS.128 [R8+UR9], R28 ;  /* 0x0000001c08007988 */ /* 0x0009e20008000c09 */
[----:B------:R-:W-:Y:S02]  /*2df0*/  F2FP.BF16.F32.PACK_AB R45, R47, R46 ;  /* 0x0000002e2f2d723e */ /* 0x000fe400000010ff */
[----:B------:R-:W-:Y:S01]  /*2e00*/  F2FP.BF16.F32.PACK_AB R52, R53, R52 ;  /* 0x000000343534723e */ /* 0x000fe200000010ff */
[----:B------:R4:W-:Y:S01]  /*2e10*/  STS.128 [R8+UR9+0x4000], R92 ;  /* 0x0040005c08007988 */ /* 0x0009e20008000c09 */
[----:B------:R-:W-:-:S02]  /*2e20*/  F2FP.BF16.F32.PACK_AB R102, R105, R104 ;  /* 0x000000686966723e */ /* 0x000fc400000010ff */
[----:B------:R-:W-:Y:S02]  /*2e30*/  F2FP.BF16.F32.PACK_AB R103, R107, R106 ;  /* 0x0000006a6b67723e */ /* 0x000fe400000010ff */
[----:B------:R-:W-:Y:S02]  /*2e40*/  F2FP.BF16.F32.PACK_AB R109, R111, R110 ;  /* 0x0000006e6f6d723e */ /* 0x000fe400000010ff */
[----:B------:R-:W-:Y:S02]  /*2e50*/  F2FP.BF16.F32.PACK_AB R116, R117, R116 ;  /* 0x000000747574723e */ /* 0x000fe400000010ff */
[----:B------:R-:W-:Y:S02]  /*2e60*/  LOP3.LUT R9, R0, 0x40, RZ, 0x3c, !PT ;  /* 0x0000004000097812 */ /* 0x000fe400078e3cff */
[----:B------:R-:W-:Y:S02]  /*2e70*/  F2FP.BF16.F32.PACK_AB R46, R49, R48 ;  /* 0x00000030312e723e */ /* 0x000fe400000010ff */
[----:B------:R-:W-:Y:S01]  /*2e80*/  F2FP.BF16.F32.PACK_AB R47, R51, R50 ;  /* 0x00000032332f723e */ /* 0x000fe200000010ff */
[----:B------:R4:W-:Y:S01]  /*2e90*/  STS.128 [R9+UR9], R36 ;  /* 0x0000002409007988 */ /* 0x0009e20008000c09 */
[----:B------:R-:W-:-:S02]  /*2ea0*/  F2FP.BF16.F32.PACK_AB R53, R55, R54 ;  /* 0x000000363735723e */ /* 0x000fc400000010ff */
[----:B------:R-:W-:Y:S01]  /*2eb0*/  F2FP.BF16.F32.PACK_AB R60, R61, R60 ;  /* 0x0000003c3d3c723e */ /* 0x000fe200000010ff */
[----:B------:R4:W-:Y:S01]  /*2ec0*/  STS.128 [R9+UR9+0x4000], R100 ;  /* 0x0040006409007988 */ /* 0x0009e20008000c09 */
[----:B------:R-:W-:Y:S02]  /*2ed0*/  F2FP.BF16.F32.PACK_AB R110, R113, R112 ;  /* 0x00000070716e723e */ /* 0x000fe400000010ff */
[----:B------:R-:W-:Y:S02]  /*2ee0*/  F2FP.BF16.F32.PACK_AB R111, R115, R114 ;  /* 0x00000072736f723e */ /* 0x000fe400000010ff */
[----:B------:R-:W-:Y:S02]  /*2ef0*/  F2FP.BF16.F32.PACK_AB R117, R119, R118 ;  /* 0x000000767775723e */ /* 0x000fe400000010ff */
[----:B------:R-:W-:Y:S02]  /*2f00*/  F2FP.BF16.F32.PACK_AB R124, R125, R124 ;  /* 0x0000007c7d7c723e */ /* 0x000fe400000010ff */
[----:B------:R-:W-:-:S02]  /*2f10*/  LOP3.LUT R10, R0, 0x50, RZ, 0x3c, !PT ;  /* 0x00000050000a7812 */ /* 0x000fc400078e3cff */
[----:B------:R-:W-:Y:S02]  /*2f20*/  F2FP.BF16.F32.PACK_AB R54, R57, R56 ;  /* 0x000000383936723e */ /* 0x000fe400000010ff */
[----:B------:R-:W-:Y:S01]  /*2f30*/  F2FP.BF16.F32.PACK_AB R55, R59, R58 ;  /* 0x0000003a3b37723e */ /* 0x000fe200000010ff */
[----:B------:R4:W-:Y:S01]  /*2f40*/  STS.128 [R10+UR9], R44 ;  /* 0x0000002c0a007988 */ /* 0x0009e20008000c09 */
[----:B------:R-:W-:Y:S02]  /*2f50*/  F2FP.BF16.F32.PACK_AB R61, R63, R62 ;  /* 0x0000003e3f3d723e */ /* 0x000fe400000010ff */
[----:B------:R-:W-:Y:S01]  /*2f60*/  F2FP.BF16.F32.PACK_AB R118, R121, R120 ;  /* 0x000000787976723e */ /* 0x000fe200000010ff */
[----:B------:R4:W-:Y:S01]  /*2f70*/  STS.128 [R10+UR9+0x4000], R108 ;  /* 0x0040006c0a007988 */ /* 0x0009e20008000c09 */
[----:B------:R-:W-:Y:S02]  /*2f80*/  F2FP.BF16.F32.PACK_AB R119, R123, R122 ;  /* 0x0000007a7b77723e */ /* 0x000fe400000010ff */
[----:B------:R-:W-:-:S02]  /*2f90*/  F2FP.BF16.F32.PACK_AB R125, R127, R126 ;  /* 0x0000007e7f7d723e */ /* 0x000fc400000010ff */
[C---:B--2---:R-:W-:Y:S02]  /*2fa0*/  LOP3.LUT R4, R0.reuse, 0x60, RZ, 0x3c, !PT ;  /* 0x0000006000047812 */ /* 0x044fe400078e3cff */
[----:B------:R-:W-:Y:S02]  /*2fb0*/  F2FP.BF16.F32.PACK_AB R62, R65, R64 ;  /* 0x00000040413e723e */ /* 0x000fe400000010ff */
[----:B------:R-:W-:Y:S01]  /*2fc0*/  F2FP.BF16.F32.PACK_AB R63, R67, R66 ;  /* 0x00000042433f723e */ /* 0x000fe200000010ff */
[----:B------:R4:W-:Y:S01]  /*2fd0*/  STS.128 [R4+UR9], R52 ;  /* 0x0000003404007988 */ /* 0x0009e20008000c09 */
[----:B------:R-:W-:Y:S02]  /*2fe0*/  F2FP.BF16.F32.PACK_AB R126, R129, R128 ;  /* 0x00000080817e723e */ /* 0x000fe400000010ff */
[----:B------:R-:W-:Y:S01]  /*2ff0*/  F2FP.BF16.F32.PACK_AB R127, R131, R130 ;  /* 0x00000082837f723e */ /* 0x000fe200000010ff */
[----:B------:R4:W-:Y:S01]  /*3000*/  STS.128 [R4+UR9+0x4000], R116 ;  /* 0x0040007404007988 */ /* 0x0009e20008000c09 */
[----:B---3--:R-:W-:-:S05]  /*3010*/  LOP3.LUT R0, R0, 0x70, RZ, 0x3c, !PT ;  /* 0x0000007000007812 */ /* 0x008fca00078e3cff */
[----:B------:R4:W-:Y:S04]  /*3020*/  STS.128 [R0+UR9], R60 ;  /* 0x0000003c00007988 */ /* 0x0009e80008000c09 */
[----:B------:R4:W-:Y:S01]  /*3030*/  STS.128 [R0+UR9+0x4000], R124 ;  /* 0x0040007c00007988 */ /* 0x0009e20008000c09 */
[----:B------:R2:W-:Y:S06]  /*3040*/  MEMBAR.ALL.CTA ;  /* 0x0000000000007992 */ /* 0x0005ec0000008000 */
[----:B--2---:R-:W2:Y:S02]  /*3050*/  FENCE.VIEW.ASYNC.S ;  /* 0x00000000000073c6 */ /* 0x004ea40000000000 */
[----:B--2---:R-:W-:Y:S06]  /*3060*/  BAR.SYNC.DEFER_BLOCKING 0x0 ;  /* 0x0000000000007b1d */ /* 0x004fec0000010000 */
[----:B------:R4:W-:Y:S01]  /*3070*/  @UP1 UTMASTG.2D [UR12], [UR10] ;  /* 0x0000000c0a0013b5 */ /* 0x0009e20008008000 */
[----:B------:R0:W-:Y:S01]  /*3080*/  UTMACMDFLUSH ;  /* 0x00000000000079b7 */ /* 0x0001e20000000000 */
[----:B------:R-:W-:-:S04]  /*3090*/  DEPBAR.LE SB0, 0x0 ;  /* 0x000080000000791a */ /* 0x000fc80000000000 */
[----:B------:R-:W-:Y:S08]  /*30a0*/  BAR.SYNC.DEFER_BLOCKING 0x0 ;  /* 0x0000000000007b1d */ /* 0x000ff00000010000 */
[----:B------:R-:W-:Y:S06]  /*30b0*/  BAR.SYNC.DEFER_BLOCKING 0x0 ;  /* 0x0000000000007b1d */ /* 0x000fec0000010000 */
[----:B----4-:R-:W-:Y:S05]  /*30c0*/  @P2 BRA `(.L_x_75) ;  /* 0x0000000000a02947 */ /* 0x010fea0003800000 */
[----:B------:R-:W2:Y:S01]  /*30d0*/  S2UR UR5, SR_CgaCtaId ;  /* 0x00000000000579c3 */ /* 0x000ea20000008800 */
[----:B------:R-:W-:Y:S01]  /*30e0*/  NOP ;  /* 0x0000000000007918 */ /* 0x000fe20000000000 */
[----:B------:R-:W-:Y:S01]  /*30f0*/  UMOV UR4, 0x50 ;  /* 0x0000005000047882 */ /* 0x000fe20000000000 */
[----:B------:R-:W-:Y:S02]  /*3100*/  IMAD.U32 R0, RZ, RZ, UR8 ;  /* 0x00000008ff007e24 */ /* 0x000fe4000f8e00ff */
[----:B------:R-:W-:Y:S02]  /*3110*/  IMAD.MOV.U32 R3, RZ, RZ, 0xf ;  /* 0x0000000fff037424 */ /* 0x000fe400078e00ff */
[----:B------:R-:W-:Y:S01]  /*3120*/  IMAD.MOV.U32 R7, RZ, RZ, 0x1 ;  /* 0x00000001ff077424 */ /* 0x000fe200078e00ff */
[----:B------:R-:W-:-:S04]  /*3130*/  LOP3.LUT R0, R0, 0xffff, RZ, 0xc0, !PT ;  /* 0x0000ffff00007812 */ /* 0x000fc800078ec0ff */
[----:B------:R-:W-:-:S05]  /*3140*/  SHF.R.U32.HI R0, RZ, 0x5, R0 ;  /* 0x00000005ff007819 */ /* 0x000fca0000011600 */
[----:B------:R-:W-:Y:S01]  /*3150*/  VIADD R2, R0, 0x10 ;  /* 0x0000001000027836 */ /* 0x000fe20000000000 */
[----:B------:R-:W-:Y:S01]  /*3160*/  SHF.L.U32 R0, R3, R0, RZ ;  /* 0x0000000003007219 */ /* 0x000fe200000006ff */
[----:B--2---:R-:W-:-:S03]  /*3170*/  ULEA UR6, UR5, UR4, 0x18 ;  /* 0x0000000405067291 */ /* 0x004fc6000f8ec0ff */
[----:B------:R-:W-:-:S04]  /*3180*/  SHF.L.U32 R3, R7, R2, RZ ;  /* 0x0000000207037219 */ /* 0x000fc800000006ff */
[----:B------:R-:W-:Y:S02]  /*3190*/  LOP3.LUT R0, R3, R0, RZ, 0xfc, !PT ;  /* 0x0000000003007212 */ /* 0x000fe400078efcff */
[----:B------:R-:W2:Y:S02]  /*31a0*/  LDS R5, [UR6] ;  /* 0x00000006ff057984 */ /* 0x000ea40008000800 */
[C---:B------:R-:W-:Y:S02]  /*31b0*/  LOP3.LUT R2, R0.reuse, 0xffff, RZ, 0xc0, !PT ;  /* 0x0000ffff00027812 */ /* 0x040fe400078ec0ff */
[----:B--2---:R-:W-:-:S04]  /*31c0*/  LOP3.LUT R3, R0, 0xffff, R5, 0x80, !PT ;  /* 0x0000ffff00037812 */ /* 0x004fc800078e8005 */
[----:B------:R-:W-:-:S13]  /*31d0*/  ISETP.NE.AND P0, PT, R3, R2, PT ;  /* 0x000000020300720c */ /* 0x000fda0003f05270 */
[----:B------:R-:W-:Y:S05]  /*31e0*/  @P0 BRA `(.L_x_76) ;  /* 0x0000000000500947 */ /* 0x000fea0003800000 */
[----:B------:R-:W-:Y:S02]  /*31f0*/  SHF.R.U32.HI R5, RZ, 0x10, R5 ;  /* 0x00000010ff057819 */ /* 0x000fe40000011605 */
[----:B------:R-:W-:-:S04]  /*3200*/  SHF.R.U32.HI R2, RZ, 0x10, R0 ;  /* 0x00000010ff027819 */ /* 0x000fc80000011600 */
[----:B------:R-:W-:-:S04]  /*3210*/  LOP3.LUT R5, R5, R2, RZ, 0xc0, !PT ;  /* 0x0000000205057212 */ /* 0x000fc800078ec0ff */
[----:B------:R-:W-:-:S13]  /*3220*/  ISETP.NE.AND P0, PT, R5, R2, PT ;  /* 0x000000020500720c */ /* 0x000fda0003f05270 */
[----:B------:R-:W-:Y:S05]  /*3230*/  @P0 BRA `(.L_x_77) ;  /* 0x0000000000300947 */ /* 0x000fea0003800000 */
[----:B------:R-:W-:Y:S01]  /*3240*/  R2UR UR4, R0 ;  /* 0x00000000000472ca */ /* 0x000fe200000e0000 */
[----:B------:R-:W-:Y:S01]  /*3250*/  VOTEU.ANY UR5, UPT, PT ;  /* 0x0000000000057886 */ /* 0x000fe200038e0100 */
[----:B------:R-:W2:Y:S01]  /*3260*/  S2R R0, SR_LANEID ;  /* 0x0000000000007919 */ /* 0x000ea20000000000 */
[----:B------:R-:W-:-:S10]  /*3270*/  UFLO.U32 UR5, UR5 ;  /* 0x00000005000572bd */ /* 0x000fd400080e0000 */
[----:B------:R-:W-:-:S06]  /*3280*/  ULOP3.LUT UR4, URZ, UR4, URZ, 0x33, !UPT ;  /* 0x00000004ff047292 */ /* 0x000fcc000f8e33ff */
[----:B------:R-:W-:-:S04]  /*3290*/  IMAD.U32 R2, RZ, RZ, UR4 ;  /* 0x00000004ff027e24 */ /* 0x000fc8000f8e00ff */
[----:B------:R-:W3:Y:S02]  /*32a0*/  REDUX UR7, R2 ;  /* 0x00000000020773c4 */ /* 0x000ee40000000000 */
[----:B------:R4:W-:Y:S01]  /*32b0*/  UTCATOMSWS.AND URZ, UR4 ;  /* 0x0000000400ff79e3 */ /* 0x0009e20008000000 */
[----:B--2---:R-:W-:Y:S01]  /*32c0*/  ISETP.EQ.U32.AND P0, PT, R0, UR5, PT ;  /* 0x0000000500007c0c */ /* 0x004fe2000bf02070 */
[----:B---3--:R-:W-:-:S12]  /*32d0*/  IMAD.U32 R0, RZ, RZ, UR7 ;  /* 0x00000007ff007e24 */ /* 0x008fd8000f8e00ff */
[----:B------:R4:W-:Y:S01]  /*32e0*/  @P0 ATOMS.AND RZ, [UR6], R0 ;  /* 0x00000000ffff098c */ /* 0x0009e2000a800006 */
[----:B------:R-:W-:Y:S05]  /*32f0*/  BRA `(.L_x_75) ;  /* 0x0000000000147947 */ /* 0x000fea0003800000 */
.L_x_77:
[----:B------:R-:W-:-:S07]  /*3300*/  MOV R2, 0x3320 ;  /* 0x0000332000027802 */ /* 0x000fce0000000f00 */
[----:B-1----:R-:W-:Y:S05]  /*3310*/  CALL.REL.NOINC `($__internal_0_$__cuda_sm10x_tcgen05_guardrail_trap_col_being_dealloced_not_returned_by_alloc) ;  /* 0x0000000000447944 */ /* 0x002fea0003c00000 */
[----:B------:R-:W-:Y:S05]  /*3320*/  BRA `(.L_x_75) ;  /* 0x0000000000087947 */ /* 0x000fea0003800000 */
.L_x_76:
[----:B------:R-:W-:-:S07]  /*3330*/  MOV R2, 0x3350 ;  /* 0x0000335000027802 */ /* 0x000fce0000000f00 */
[----:B-1----:R-:W-:Y:S05]  /*3340*/  CALL.REL.NOINC `($__internal_2_$__cuda_sm10x_tcgen05_guardrail_trap_unallocated_columns_being_dealloced) ;  /* 0x0000000000507944 */ /* 0x002fea0003c00000 */
.L_x_75:
[----:B------:R-:W-:Y:S01]  /*3350*/  NOP ;  /* 0x0000000000007918 */ /* 0x000fe20000000000 */
[----:B----4-:R-:W-:Y:S05]  /*3360*/  EXIT ;  /* 0x000000000000794d */ /* 0x010fea0003800000 */
.L_x_60:
[----:B------:R-:W2:Y:S02]  /*3370*/  SYNCS.PHASECHK.TRANS64.TRYWAIT P0, [UR9+0x40000], RZ ;  /* 0x040000ffff0075a7 */ /* 0x000ea40008001109 */
[----:B--2---:R-:W-:Y:S05]  /*3380*/  @!P0 BRA `(.L_x_60) ;  /* 0xfffffffc00f88947 */ /* 0x004fea000383ffff */
[----:B------:R-:W-:Y:S05]  /*3390*/  BRA `(.L_x_78) ;  /* 0xffffffe800547947 */ /* 0x000fea000383ffff */
.L_x_62:
[----:B------:R-:W2:Y:S02]  /*33a0*/  SYNCS.PHASECHK.TRANS64.TRYWAIT P1, [UR9+0x40020], RZ ;  /* 0x040020ffff0075a7 */ /* 0x000ea40008021109 */
[----:B--2---:R-:W-:Y:S05]  /*33b0*/  @!P1 BRA `(.L_x_62) ;  /* 0xfffffffc00f89947 */ /* 0x004fea000383ffff */
[----:B------:R-:W-:Y:S05]  /*33c0*/  BRA `(.L_x_79) ;  /* 0xffffffec00447947 */ /* 0x000fea000383ffff */
.L_x_63:
[----:B------:R-:W3:Y:S02]  /*33d0*/  SYNCS.PHASECHK.TRANS64.TRYWAIT P0, [UR46+0x40000], R3 ;  /* 0x04000003ff0075a7 */ /* 0x000ee4000800112e */
[----:B---3--:R-:W-:Y:S05]  /*33e0*/  @!P0 BRA `(.L_x_63) ;  /* 0xfffffffc00f88947 */ /* 0x008fea000383ffff */
[----:B------:R-:W-:Y:S05]  /*33f0*/  BRA `(.L_x_80) ;  /* 0xffffffec00c87947 */ /* 0x000fea000383ffff */
.L_x_65:
[----:B------:R-:W3:Y:S02]  /*3400*/  SYNCS.PHASECHK.TRANS64.TRYWAIT P0, [UR46+0x40020], R3 ;  /* 0x04002003ff0075a7 */ /* 0x000ee4000800112e */
[----:B---3--:R-:W-:Y:S05]  /*3410*/  @!P0 BRA `(.L_x_65) ;  /* 0xfffffffc00f88947 */ /* 0x008fea000383ffff */
[----:B------:R-:W-:Y:S05]  /*3420*/  BRA `(.L_x_81) ;  /* 0xfffffff000e47947 */ /* 0x000fea000383ffff */
        .weak           $__internal_0_$__cuda_sm10x_tcgen05_guardrail_trap_col_being_dealloced_not_returned_by_alloc
        .type           $__internal_0_$__cuda_sm10x_tcgen05_guardrail_trap_col_being_dealloced_not_returned_by_alloc,@function
        .size           $__internal_0_$__cuda_sm10x_tcgen05_guardrail_trap_col_being_dealloced_not_returned_by_alloc,($__internal_1_$__cuda_sm10x_tcgen05_guardrail_trap_phase_invalid_during_alloc - $__internal_0_$__cuda_sm10x_tcgen05_guardrail_trap_col_being_dealloced_not_returned_by_alloc)
$__internal_0_$__cuda_sm10x_tcgen05_guardrail_trap_col_being_dealloced_not_returned_by_alloc:
[----:B------:R-:W-:Y:S05]  /*3430*/  BPT.TRAP 0x1 ;  /* 0x000000040000795c */ /* 0x000fea0000300000 */
[----:B------:R-:W-:-:S04]  /*3440*/  IMAD.MOV.U32 R3, RZ, RZ, 0x0 ;  /* 0x00000000ff037424 */ /* 0x000fc800078e00ff */
[----:B------:R-:W-:Y:S05]  /*3450*/  RET.REL.NODEC R2 `(gluon_tcgen05) ;  /* 0xffffffc802e87950 */ /* 0x000fea0003c3ffff */
        .weak           $__internal_1_$__cuda_sm10x_tcgen05_guardrail_trap_phase_invalid_during_alloc
        .type           $__internal_1_$__cuda_sm10x_tcgen05_guardrail_trap_phase_invalid_during_alloc,@function
        .size           $__internal_1_$__cuda_sm10x_tcgen05_guardrail_trap_phase_invalid_during_alloc,($__internal_2_$__cuda_sm10x_tcgen05_guardrail_trap_unallocated_columns_being_dealloced - $__internal_1_$__cuda_sm10x_tcgen05_guardrail_trap_phase_invalid_during_alloc)
$__internal_1_$__cuda_sm10x_tcgen05_guardrail_trap_phase_invalid_during_alloc:
[----:B------:R-:W-:Y:S05]  /*3460*/  BPT.TRAP 0x1 ;  /* 0x000000040000795c */ /* 0x000fea0000300000 */
[----:B------:R-:W-:-:S04]  /*3470*/  IMAD.MOV.U32 R3, RZ, RZ, 0x0 ;  /* 0x00000000ff037424 */ /* 0x000fc800078e00ff */
[----:B------:R-:W-:Y:S05]  /*3480*/  RET.REL.NODEC R2 `(gluon_tcgen05) ;  /* 0xffffffc802dc7950 */ /* 0x000fea0003c3ffff */
        .weak           $__internal_2_$__cuda_sm10x_tcgen05_guardrail_trap_unallocated_columns_being_dealloced
        .type           $__internal_2_$__cuda_sm10x_tcgen05_guardrail_trap_unallocated_columns_being_dealloced,@function
        .size           $__internal_2_$__cuda_sm10x_tcgen05_guardrail_trap_unallocated_columns_being_dealloced,(.L_x_85 - $__internal_2_$__cuda_sm10x_tcgen05_guardrail_trap_unallocated_columns_being_dealloced)
$__internal_2_$__cuda_sm10x_tcgen05_guardrail_trap_unallocated_columns_being_dealloced:
[----:B------:R-:W-:Y:S05]  /*3490*/  BPT.TRAP 0x1 ;  /* 0x000000040000795c */ /* 0x000fea0000300000 */
[----:B------:R-:W-:-:S04]  /*34a0*/  IMAD.MOV.U32 R3, RZ, RZ, 0x0 ;  /* 0x00000000ff037424 */ /* 0x000fc800078e00ff */
[----:B------:R-:W-:Y:S05]  /*34b0*/  RET.REL.NODEC R2 `(gluon_tcgen05) ;  /* 0xffffffc802d07950 */ /* 0x000fea0003c3ffff */
.L_x_82:
[----:B------:R-:W-:-:S00]  /*34c0*/  BRA `(.L_x_82) ;  /* 0xfffffffc00fc7947 */ /* 0x000fc0000383ffff */
[----:B------:R-:W-:-:S00]  /*34d0*/  NOP ;  /* 0x0000000000007918 */ /* 0x000fc00000000000 */
        /* <DEDUP_REMOVED lines=10> */
.L_x_85:


//--------------------- .nv.shared.gluon_tcgen05  --------------------------
	.section	.nv.shared.gluon_tcgen05,"aw",@nobits
	.sectionflags	@""
	.align	16
	.zero		1024


//--------------------- .nv.shared.reserved.0     --------------------------
	.section	.nv.shared.reserved.0,"aw",@nobits
	.align	8
	.weak		__nv_reservedSMEM_offset_0_alias
	.size		__nv_reservedSMEM_offset_0_alias, 0, 64
	.other		__nv_reservedSMEM_offset_0_alias,@"STO_CUDA_RESERVED_SHARED STV_DEFAULT"
__nv_reservedSMEM_offset_0_alias:
	.zero		0
.nv.shared.reserved.0:
	.zero		64
	.weak		__nv_reservedSMEM_allocation_phase
	.type		__nv_reservedSMEM_allocation_phase,@object
	.size		__nv_reservedSMEM_allocation_phase,(.L_0 - __nv_reservedSMEM_allocation_phase)
__nv_reservedSMEM_allocation_phase:
	.zero		1
.L_0:
	.zero		7
	.weak		__nv_reservedSMEM_devtool_atexit_pc
	.type		__nv_reservedSMEM_devtool_atexit_pc,@object
	.size		__nv_reservedSMEM_devtool_atexit_pc,(__nv_reservedSMEM_allocation_mask - __nv_reservedSMEM_devtool_atexit_pc)
__nv_reservedSMEM_devtool_atexit_pc:
	.zero		8
	.weak		__nv_reservedSMEM_allocation_mask
	.type		__nv_reservedSMEM_allocation_mask,@object
	.size		__nv_reservedSMEM_allocation_mask,(.L_2 - __nv_reservedSMEM_allocation_mask)
__nv_reservedSMEM_allocation_mask:
	.zero		4
.L_2:


//--------------------- .nv.constant0.gluon_tcgen05 --------------------------
	.section	.nv.constant0.gluon_tcgen05,"a",@progbits
	.sectionflags	@""
	.align	4
.nv.constant0.gluon_tcgen05:
	.zero		976


//--------------------- SYMBOLS --------------------------

	.type		.nv.reservedSmem.offset0,@object
	.size		.nv.reservedSmem.offset0,0x4
	.type		.nv.reservedSmem.cap,@object
	.size		.nv.reservedSmem.cap,0x4
